def attn_fwd(
    Q,
    K,
    V,
    Out,
    Lse,
    sm_scale,
    stride_qz,
    stride_qh,
    stride_qm,
    stride_qk,
    stride_kz,
    stride_kh,
    stride_kn,
    stride_kk,
    stride_vz,
    stride_vh,
    stride_vn,
    stride_vk,
    stride_oz,
    stride_oh,
    stride_om,
    stride_ok,
    seqlen_q,
    seqlen_k,
    BLOCK_M: tl.constexpr,
    BLOCK_N: tl.constexpr,
    HEAD_DIM: tl.constexpr,
    CAUSAL: tl.constexpr,
):
    start_m = tl.program_id(0)
    off_hz = tl.program_id(1)
    q_off = off_hz * stride_qh
    k_off = off_hz * stride_kh
    v_off = off_hz * stride_vh
    offs_m = start_m * BLOCK_M + tl.arange(0, BLOCK_M)
    offs_d = tl.arange(0, HEAD_DIM)
    offs_n = tl.arange(0, BLOCK_N)
    q_ptrs = Q + q_off + offs_m[:, None] * stride_qm + offs_d[None, :] * stride_qk
    k_ptrs = K + k_off + offs_d[:, None] * stride_kk + offs_n[None, :] * stride_kn
    v_ptrs = V + v_off + offs_n[:, None] * stride_vn + offs_d[None, :] * stride_vk
    m_i = tl.full([BLOCK_M], float("-inf"), dtype=tl.float32)
    l_i = tl.zeros([BLOCK_M], dtype=tl.float32) + 1.0
    acc = tl.zeros([BLOCK_M, HEAD_DIM], dtype=tl.float32)
    q = tl.load(q_ptrs)
    acc, l_i, m_i = _attn_fwd_inner(
        acc,
        l_i,
        m_i,
        q,
        k_ptrs,
        v_ptrs,
        sm_scale,
        stride_kn,
        stride_vn,
        start_m,
        seqlen_k,
        BLOCK_M,
        BLOCK_N,
        HEAD_DIM,
        CAUSAL,
    )
    acc = acc / l_i[:, None]
    lse = m_i + tl.math.log2(l_i) / 1.4426950408889634
    o_ptrs = (
        Out
        + off_hz * stride_oh
        + offs_m[:, None] * stride_om
        + offs_d[None, :] * stride_ok
    )
    tl.store(o_ptrs, acc.to(Out.dtype.element_ty))
    tl.store(Lse + off_hz * seqlen_q + offs_m, lse)

# config = {"BLOCK_M": 256, "BLOCK_N": 16, "HEAD_DIM": 16, "arch": "sm_100", "causal": false, "dtype": "fp16", "num_stages": 2, "num_warps": 16}
# arch = sm_100


// ===== COMPILED SASS (sm_100a) =====

	.target	sm_100a

	.elftype	@"ET_EXEC"


//--------------------- .note.nv.tkinfo           --------------------------
	.section	.note.nv.tkinfo,"",@"SHT_NOTE"
	.sectionflags	@"SHF_NOTE_NV_TKINFO"
	.tkinfo
        /*0018*/ 	.word	0x00000081
        /*0030*/ 	.string	""
        /*0030*/ 	.string	"ptxas-blackwell"
        /*0030*/ 	.string	"Cuda compilation tools, release 12.9, V12.9.86"
        /*0030*/ 	.string	"Build cuda_12.9.r12.9/compiler.36037853_0"
        /*0030*/ 	.string	"-v  -suppress-debug-info  -lineinfo  -arch sm_100a "



//--------------------- .note.nv.cuver            --------------------------
	.section	.note.nv.cuver,"",@"SHT_NOTE"
	.sectionflags	@"SHF_NOTE_NV_CUVER"
        /*0018*/ 	.short	0x0001
        /*001a*/ 	.short	0x0064
        /*001c*/ 	.short	0x0001
        /*001e*/ 	.short	0x0000
        /*0020*/ 	.short	0x0001
        /*0022*/ 	.short	0x0000


//--------------------- .nv.info                  --------------------------
	.section	.nv.info,"",@"SHT_CUDA_INFO"
	.align	4


	//----- nvinfo : EIATTR_REGCOUNT
	.align		4
        /*0000*/ 	.byte	0x04, 0x2f
        /*0002*/ 	.short	(.L_2 - .L_1)
	.align		4
.L_1:
        /*0004*/ 	.word	index@(attn_fwd)
        /*0008*/ 	.word	0x00000028


	//----- nvinfo : EIATTR_FRAME_SIZE
	.align		4
.L_2:
        /*000c*/ 	.byte	0x04, 0x11
        /*000e*/ 	.short	(.L_4 - .L_3)
	.align		4
.L_3:
        /*0010*/ 	.word	index@(attn_fwd)
        /*0014*/ 	.word	0x00000000


	//----- nvinfo : EIATTR_MIN_STACK_SIZE
	.align		4
.L_4:
        /*0018*/ 	.byte	0x04, 0x12
        /*001a*/ 	.short	(.L_6 - .L_5)
	.align		4
.L_5:
        /*001c*/ 	.word	index@(attn_fwd)
        /*0020*/ 	.word	0x00000000
.L_6:


//--------------------- .nv.info.attn_fwd         --------------------------
	.section	.nv.info.attn_fwd,"",@"SHT_CUDA_INFO"
	.sectionflags	@""
	.align	4


	//----- nvinfo : EIATTR_CUDA_API_VERSION
	.align		4
        /*0000*/ 	.byte	0x04, 0x37
        /*0002*/ 	.short	(.L_8 - .L_7)
.L_7:
        /*0004*/ 	.word	0x00000081


	//----- nvinfo : EIATTR_KPARAM_INFO
	.align		4
.L_8:
        /*0008*/ 	.byte	0x04, 0x17
        /*000a*/ 	.short	(.L_10 - .L_9)
.L_9:
        /*000c*/ 	.word	0x00000000
        /*0010*/ 	.short	0x0019
        /*0012*/ 	.short	0x0080
        /*0014*/ 	.byte	0x00, 0xf4, 0x21, 0x00


	//----- nvinfo : EIATTR_KPARAM_INFO
	.align		4
.L_10:
        /*0018*/ 	.byte	0x04, 0x17
        /*001a*/ 	.short	(.L_12 - .L_11)
.L_11:
        /*001c*/ 	.word	0x00000000
        /*0020*/ 	.short	0x0018
        /*0022*/ 	.short	0x0078
        /*0024*/ 	.byte	0x00, 0xf4, 0x21, 0x00


	//----- nvinfo : EIATTR_KPARAM_INFO
	.align		4
.L_12:
        /*0028*/ 	.byte	0x04, 0x17
        /*002a*/ 	.short	(.L_14 - .L_13)
.L_13:
        /*002c*/ 	.word	0x00000000
        /*0030*/ 	.short	0x0017
        /*0032*/ 	.short	0x0070
        /*0034*/ 	.byte	0x00, 0xf0, 0x11, 0x00


	//----- nvinfo : EIATTR_KPARAM_INFO
	.align		4
.L_14:
        /*0038*/ 	.byte	0x04, 0x17
        /*003a*/ 	.short	(.L_16 - .L_15)
.L_15:
        /*003c*/ 	.word	0x00000000
        /*0040*/ 	.short	0x0016
        /*0042*/ 	.short	0x006c
        /*0044*/ 	.byte	0x00, 0xf0, 0x11, 0x00


	//----- nvinfo : EIATTR_KPARAM_INFO
	.align		4
.L_16:
        /*0048*/ 	.byte	0x04, 0x17
        /*004a*/ 	.short	(.L_18 - .L_17)
.L_17:
        /*004c*/ 	.word	0x00000000
        /*0050*/ 	.short	0x0015
        /*0052*/ 	.short	0x0068
        /*0054*/ 	.byte	0x00, 0xf0, 0x11, 0x00


	//----- nvinfo : EIATTR_KPARAM_INFO
	.align		4
.L_18:
        /*0058*/ 	.byte	0x04, 0x17
        /*005a*/ 	.short	(.L_20 - .L_19)
.L_19:
        /*005c*/ 	.word	0x00000000
        /*0060*/ 	.short	0x0014
        /*0062*/ 	.short	0x0064
        /*0064*/ 	.byte	0x00, 0xf0, 0x11, 0x00


	//----- nvinfo : EIATTR_KPARAM_INFO
	.align		4
.L_20:
        /*0068*/ 	.byte	0x04, 0x17
        /*006a*/ 	.short	(.L_22 - .L_21)
.L_21:
        /*006c*/ 	.word	0x00000000
        /*0070*/ 	.short	0x0013
        /*0072*/ 	.short	0x0060
        /*0074*/ 	.byte	0x00, 0xf0, 0x11, 0x00


	//----- nvinfo : EIATTR_KPARAM_INFO
	.align		4
.L_22:
        /*0078*/ 	.byte	0x04, 0x17
        /*007a*/ 	.short	(.L_24 - .L_23)
.L_23:
        /*007c*/ 	.word	0x00000000
        /*0080*/ 	.short	0x0012
        /*0082*/ 	.short	0x005c
        /*0084*/ 	.byte	0x00, 0xf0, 0x11, 0x00


	//----- nvinfo : EIATTR_KPARAM_INFO
	.align		4
.L_24:
        /*0088*/ 	.byte	0x04, 0x17
        /*008a*/ 	.short	(.L_26 - .L_25)
.L_25:
        /*008c*/ 	.word	0x00000000
        /*0090*/ 	.short	0x0011
        /*0092*/ 	.short	0x0058
        /*0094*/ 	.byte	0x00, 0xf0, 0x11, 0x00


	//----- nvinfo : EIATTR_KPARAM_INFO
	.align		4
.L_26:
        /*0098*/ 	.byte	0x04, 0x17
        /*009a*/ 	.short	(.L_28 - .L_27)
.L_27:
        /*009c*/ 	.word	0x00000000
        /*00a0*/ 	.short	0x0010
        /*00a2*/ 	.short	0x0054
        /*00a4*/ 	.byte	0x00, 0xf0, 0x11, 0x00


	//----- nvinfo : EIATTR_KPARAM_INFO
	.align		4
.L_28:
        /*00a8*/ 	.byte	0x04, 0x17
        /*00aa*/ 	.short	(.L_30 - .L_29)
.L_29:
        /*00ac*/ 	.word	0x00000000
        /*00b0*/ 	.short	0x000f
        /*00b2*/ 	.short	0x0050
        /*00b4*/ 	.byte	0x00, 0xf0, 0x11, 0x00


	//----- nvinfo : EIATTR_KPARAM_INFO
	.align		4
.L_30:
        /*00b8*/ 	.byte	0x04, 0x17
        /*00ba*/ 	.short	(.L_32 - .L_31)
.L_31:
        /*00bc*/ 	.word	0x00000000
        /*00c0*/ 	.short	0x000e
        /*00c2*/ 	.short	0x004c
        /*00c4*/ 	.byte	0x00, 0xf0, 0x11, 0x00


	//----- nvinfo : EIATTR_KPARAM_INFO
	.align		4
.L_32:
        /*00c8*/ 	.byte	0x04, 0x17
        /*00ca*/ 	.short	(.L_34 - .L_33)
.L_33:
        /*00cc*/ 	.word	0x00000000
        /*00d0*/ 	.short	0x000d
        /*00d2*/ 	.short	0x0048
        /*00d4*/ 	.byte	0x00, 0xf0, 0x11, 0x00


	//----- nvinfo : EIATTR_KPARAM_INFO
	.align		4
.L_34:
        /*00d8*/ 	.byte	0x04, 0x17
        /*00da*/ 	.short	(.L_36 - .L_35)
.L_35:
        /*00dc*/ 	.word	0x00000000
        /*00e0*/ 	.short	0x000c
        /*00e2*/ 	.short	0x0044
        /*00e4*/ 	.byte	0x00, 0xf0, 0x11, 0x00


	//----- nvinfo : EIATTR_KPARAM_INFO
	.align		4
.L_36:
        /*00e8*/ 	.byte	0x04, 0x17
        /*00ea*/ 	.short	(.L_38 - .L_37)
.L_37:
        /*00ec*/ 	.word	0x00000000
        /*00f0*/ 	.short	0x000b
        /*00f2*/ 	.short	0x0040
        /*00f4*/ 	.byte	0x00, 0xf0, 0x11, 0x00


	//----- nvinfo : EIATTR_KPARAM_INFO
	.align		4
.L_38:
        /*00f8*/ 	.byte	0x04, 0x17
        /*00fa*/ 	.short	(.L_40 - .L_39)
.L_39:
        /*00fc*/ 	.word	0x00000000
        /*0100*/ 	.short	0x000a
        /*0102*/ 	.short	0x003c
        /*0104*/ 	.byte	0x00, 0xf0, 0x11, 0x00


	//----- nvinfo : EIATTR_KPARAM_INFO
	.align		4
.L_40:
        /*0108*/ 	.byte	0x04, 0x17
        /*010a*/ 	.short	(.L_42 - .L_41)
.L_41:
        /*010c*/ 	.word	0x00000000
        /*0110*/ 	.short	0x0009
        /*0112*/ 	.short	0x0038
        /*0114*/ 	.byte	0x00, 0xf0, 0x11, 0x00


	//----- nvinfo : EIATTR_KPARAM_INFO
	.align		4
.L_42:
        /*0118*/ 	.byte	0x04, 0x17
        /*011a*/ 	.short	(.L_44 - .L_43)
.L_43:
        /*011c*/ 	.word	0x00000000
        /*0120*/ 	.short	0x0008
        /*0122*/ 	.short	0x0034
        /*0124*/ 	.byte	0x00, 0xf0, 0x11, 0x00


	//----- nvinfo : EIATTR_KPARAM_INFO
	.align		4
.L_44:
        /*0128*/ 	.byte	0x04, 0x17
        /*012a*/ 	.short	(.L_46 - .L_45)
.L_45:
        /*012c*/ 	.word	0x00000000
        /*0130*/ 	.short	0x0007
        /*0132*/ 	.short	0x0030
        /*0134*/ 	.byte	0x00, 0xf0, 0x11, 0x00


	//----- nvinfo : EIATTR_KPARAM_INFO
	.align		4
.L_46:
        /*0138*/ 	.byte	0x04, 0x17
        /*013a*/ 	.short	(.L_48 - .L_47)
.L_47:
        /*013c*/ 	.word	0x00000000
        /*0140*/ 	.short	0x0006
        /*0142*/ 	.short	0x002c
        /*0144*/ 	.byte	0x00, 0xf0, 0x11, 0x00


	//----- nvinfo : EIATTR_KPARAM_INFO
	.align		4
.L_48:
        /*0148*/ 	.byte	0x04, 0x17
        /*014a*/ 	.short	(.L_50 - .L_49)
.L_49:
        /*014c*/ 	.word	0x00000000
        /*0150*/ 	.short	0x0005
        /*0152*/ 	.short	0x0028
        /*0154*/ 	.byte	0x00, 0xf0, 0x11, 0x00


	//----- nvinfo : EIATTR_KPARAM_INFO
	.align		4
.L_50:
        /*0158*/ 	.byte	0x04, 0x17
        /*015a*/ 	.short	(.L_52 - .L_51)
.L_51:
        /*015c*/ 	.word	0x00000000
        /*0160*/ 	.short	0x0004
        /*0162*/ 	.short	0x0020
        /*0164*/ 	.byte	0x00, 0xf4, 0x21, 0x00


	//----- nvinfo : EIATTR_KPARAM_INFO
	.align		4
.L_52:
        /*0168*/ 	.byte	0x04, 0x17
        /*016a*/ 	.short	(.L_54 - .L_53)
.L_53:
        /*016c*/ 	.word	0x00000000
        /*0170*/ 	.short	0x0003
        /*0172*/ 	.short	0x0018
        /*0174*/ 	.byte	0x00, 0xf4, 0x21, 0x00


	//----- nvinfo : EIATTR_KPARAM_INFO
	.align		4
.L_54:
        /*0178*/ 	.byte	0x04, 0x17
        /*017a*/ 	.short	(.L_56 - .L_55)
.L_55:
        /*017c*/ 	.word	0x00000000
        /*0180*/ 	.short	0x0002
        /*0182*/ 	.short	0x0010
        /*0184*/ 	.byte	0x00, 0xf4, 0x21, 0x00


	//----- nvinfo : EIATTR_KPARAM_INFO
	.align		4
.L_56:
        /*0188*/ 	.byte	0x04, 0x17
        /*018a*/ 	.short	(.L_58 - .L_57)
.L_57:
        /*018c*/ 	.word	0x00000000
        /*0190*/ 	.short	0x0001
        /*0192*/ 	.short	0x0008
        /*0194*/ 	.byte	0x00, 0xf4, 0x21, 0x00


	//----- nvinfo : EIATTR_KPARAM_INFO
	.align		4
.L_58:
        /*0198*/ 	.byte	0x04, 0x17
        /*019a*/ 	.short	(.L_60 - .L_59)
.L_59:
        /*019c*/ 	.word	0x00000000
        /*01a0*/ 	.short	0x0000
        /*01a2*/ 	.short	0x0000
        /*01a4*/ 	.byte	0x00, 0xf4, 0x21, 0x00


	//----- nvinfo : EIATTR_SPARSE_MMA_MASK
	.align		4
.L_60:
        /*01a8*/ 	.byte	0x03, 0x50
        /*01aa*/ 	.short	0x0000


	//----- nvinfo : EIATTR_MAXREG_COUNT
	.align		4
        /*01ac*/ 	.byte	0x03, 0x1b
        /*01ae*/ 	.short	0x0080


	//----- nvinfo : EIATTR_NUM_BARRIERS
	.align		4
        /*01b0*/ 	.byte	0x02, 0x4c
        /*01b2*/ 	.byte	0x01
	.zero		1


	//----- nvinfo : EIATTR_COOP_GROUP_MASK_REGIDS
	.align		4
        /*01b4*/ 	.byte	0x04, 0x29
        /*01b6*/ 	.short	(.L_62 - .L_61)


	//   ....[0]....
.L_61:
        /*01b8*/ 	.word	0xffffffff


	//   ....[1]....
        /*01bc*/ 	.word	0xffffffff


	//   ....[2]....
        /*01c0*/ 	.word	0xffffffff


	//   ....[3]....
        /*01c4*/ 	.word	0xffffffff


	//   ....[4]....
        /*01c8*/ 	.word	0xffffffff


	//   ....[5]....
        /*01cc*/ 	.word	0xffffffff


	//   ....[6]....
        /*01d0*/ 	.word	0xffffffff


	//   ....[7]....
        /*01d4*/ 	.word	0xffffffff


	//----- nvinfo : EIATTR_COOP_GROUP_INSTR_OFFSETS
	.align		4
.L_62:
        /*01d8*/ 	.byte	0x04, 0x28
        /*01da*/ 	.short	(.L_64 - .L_63)


	//   ....[0]....
.L_63:
        /*01dc*/ 	.word	0x00000a20


	//   ....[1]....
        /*01e0*/ 	.word	0x00000a40


	//   ....[2]....
        /*01e4*/ 	.word	0x00000bc0


	//   ....[3]....
        /*01e8*/ 	.word	0x00000be0


	//   ....[4]....
        /*01ec*/ 	.word	0x00000c50


	//   ....[5]....
        /*01f0*/ 	.word	0x00000c70


	//   ....[6]....
        /*01f4*/ 	.word	0x00000d90


	//   ....[7]....
        /*01f8*/ 	.word	0x00000e80


	//----- nvinfo : EIATTR_VRC_CTA_INIT_COUNT
	.align		4
.L_64:
        /*01fc*/ 	.byte	0x02, 0x4a
	.zero		1
	.zero		1


	//----- nvinfo : EIATTR_EXIT_INSTR_OFFSETS
	.align		4
        /*0200*/ 	.byte	0x04, 0x1c
        /*0202*/ 	.short	(.L_66 - .L_65)


	//   ....[0]....
.L_65:
        /*0204*/ 	.word	0x00001ba0


	//   ....[1]....
        /*0208*/ 	.word	0x00001bd0


	//----- nvinfo : EIATTR_REQNTID
	.align		4
.L_66:
        /*020c*/ 	.byte	0x04, 0x10
        /*020e*/ 	.short	(.L_68 - .L_67)
.L_67:
        /*0210*/ 	.word	0x00000200
        /*0214*/ 	.word	0x00000001
        /*0218*/ 	.word	0x00000001


	//----- nvinfo : EIATTR_CBANK_PARAM_SIZE
	.align		4
.L_68:
        /*021c*/ 	.byte	0x03, 0x19
        /*021e*/ 	.short	0x0088


	//----- nvinfo : EIATTR_PARAM_CBANK
	.align		4
        /*0220*/ 	.byte	0x04, 0x0a
        /*0222*/ 	.short	(.L_70 - .L_69)
	.align		4
.L_69:
        /*0224*/ 	.word	index@(.nv.constant0.attn_fwd)
        /*0228*/ 	.short	0x0380
        /*022a*/ 	.short	0x0088


	//----- nvinfo : EIATTR_SW_WAR
	.align		4
.L_70:
        /*022c*/ 	.byte	0x04, 0x36
        /*022e*/ 	.short	(.L_72 - .L_71)
.L_71:
        /*0230*/ 	.word	0x00000008
.L_72:


//--------------------- .nv.compat                --------------------------
	.section	.nv.compat,"",@"SHT_CUDA_COMPAT_INFO"
	.align	4
        /*0000*/ 	.byte	0x02, 0x02, 0x01, 0x00, 0x02, 0x05, 0x05, 0x00, 0x02, 0x03, 0x00, 0x00, 0x02, 0x06, 0x01, 0x00


//--------------------- .nv.callgraph             --------------------------
	.section	.nv.callgraph,"",@"SHT_CUDA_CALLGRAPH"
	.align	4
	.sectionentsize	8
	.align		4
        /*0000*/ 	.word	0x00000000
	.align		4
        /*0004*/ 	.word	0xffffffff
	.align		4
        /*0008*/ 	.word	0x00000000
	.align		4
        /*000c*/ 	.word	0xfffffffe
	.align		4
        /*0010*/ 	.word	0x00000000
	.align		4
        /*0014*/ 	.word	0xfffffffd
	.align		4
        /*0018*/ 	.word	0x00000000
	.align		4
        /*001c*/ 	.word	0xfffffffc


//--------------------- .nv.constant4             --------------------------
	.section	.nv.constant4,"a",@progbits
	.align	8
	.align		8
.nv.constant4:
        /*0000*/ 	.dword	_$_str


//--------------------- .text.attn_fwd            --------------------------
	.section	.text.attn_fwd,"ax",@progbits
	.align	128
        .global         attn_fwd
        .type           attn_fwd,@function
        .size           attn_fwd,(.L_x_3 - attn_fwd)
        .other          attn_fwd,@"STO_CUDA_ENTRY STV_DEFAULT"
attn_fwd:
.text.attn_fwd:
[----:B------:R-:W0:Y:S01]  /*0000*/  LDC R1, c[0x0][0x37c] ;  /* 0x0000df00ff017b82 */ /* 0x000e220000000800 */
[----:B------:R-:W1:Y:S07]  /*0010*/  S2R R0, SR_TID.X ;  /* 0x0000000000007919 */ /* 0x000e6e0000002100 */
[----:B------:R-:W2:Y:S01]  /*0020*/  S2UR UR6, SR_CTAID.Y ;  /* 0x00000000000679c3 */ /* 0x000ea20000002600 */
[----:B------:R-:W2:Y:S01]  /*0030*/  LDCU.64 UR4, c[0x0][0x3b0] ;  /* 0x00007600ff0477ac */ /* 0x000ea20008000a00 */
[----:B------:R-:W3:Y:S01]  /*0040*/  S2R R3, SR_CTAID.X ;  /* 0x0000000000037919 */ /* 0x000ee20000002500 */
[----:B------:R-:W4:Y:S05]  /*0050*/  LDCU.64 UR10, c[0x0][0x358] ;  /* 0x00006b00ff0a77ac */ /* 0x000f2a0008000a00 */
[----:B------:R-:W5:Y:S08]  /*0060*/  LDC R16, c[0x0][0x3b8] ;  /* 0x0000ee00ff107b82 */ /* 0x000f700000000800 */
[----:B------:R-:W0:Y:S01]  /*0070*/  LDC.64 R18, c[0x0][0x380] ;  /* 0x0000e000ff127b82 */ /* 0x000e220000000a00 */
[----:B--2---:R-:W-:-:S04]  /*0080*/  UIMAD UR4, UR6, UR4, URZ ;  /* 0x00000004060472a4 */ /* 0x004fc8000f8e02ff */
[----:B------:R-:W-:Y:S01]  /*0090*/  USHF.L.U32 UR7, UR4, 0x1, URZ ;  /* 0x0000000104077899 */ /* 0x000fe200080006ff */
[----:B-1----:R-:W-:Y:S02]  /*00a0*/  LOP3.LUT R2, R0, 0xff, RZ, 0xc0, !PT ;  /* 0x000000ff00027812 */ /* 0x002fe400078ec0ff */
[----:B------:R-:W-:-:S03]  /*00b0*/  SHF.R.U32.HI R4, RZ, 0x8, R0 ;  /* 0x00000008ff047819 */ /* 0x000fc60000011600 */
[----:B---3--:R-:W-:Y:S01]  /*00c0*/  IMAD R5, R3, 0x100, R2 ;  /* 0x0000010003057824 */ /* 0x008fe200078e0202 */
[----:B------:R-:W-:-:S03]  /*00d0*/  SGXT.U32 R4, R4, 0x1 ;  /* 0x000000010404781a */ /* 0x000fc60000000000 */
[----:B------:R-:W-:Y:S01]  /*00e0*/  IMAD R3, R5, UR5, RZ ;  /* 0x0000000505037c24 */ /* 0x000fe2000f8e02ff */
[----:B------:R-:W-:Y:S01]  /*00f0*/  UIMAD.WIDE UR4, UR4, 0x2, URZ ;  /* 0x00000002040478a5 */ /* 0x000fe2000f8e02ff */
[----:B-----5:R-:W-:Y:S02]  /*0100*/  IMAD R7, R4, R16, RZ ;  /* 0x0000001004077224 */ /* 0x020fe400078e02ff */
[C---:B------:R-:W-:Y:S02]  /*0110*/  IMAD.SHL.U32 R5, R3.reuse, 0x2, RZ ;  /* 0x0000000203057824 */ /* 0x040fe400078e00ff */
[----:B------:R-:W-:Y:S01]  /*0120*/  IMAD.HI R4, R3, 0x2, RZ ;  /* 0x0000000203047827 */ /* 0x000fe200078e02ff */
[----:B------:R-:W-:Y:S02]  /*0130*/  LEA R3, R16, R7, 0x1 ;  /* 0x0000000710037211 */ /* 0x000fe400078e08ff */
[----:B0-----:R-:W-:Y:S01]  /*0140*/  IADD3 R18, P0, P1, R5, UR7, R18 ;  /* 0x0000000705127c10 */ /* 0x001fe2000f91e012 */
[----:B------:R-:W-:Y:S01]  /*0150*/  UMOV UR4, 0x400 ;  /* 0x0000040000047882 */ /* 0x000fe20000000000 */
[----:B------:R-:W0:Y:S02]  /*0160*/  LDCU UR7, c[0x0][0x3f0] ;  /* 0x00007e00ff0777ac */ /* 0x000e240008000800 */
[----:B------:R-:W-:Y:S01]  /*0170*/  IADD3.X R20, PT, PT, R4, UR5, R19, P0, P1 ;  /* 0x0000000504147c10 */ /* 0x000fe200087e2413 */
[----:B------:R-:W-:Y:S01]  /*0180*/  IMAD R4, R16, 0x2, R3 ;  /* 0x0000000210047824 */ /* 0x000fe200078e0203 */
[----:B------:R-:W-:-:S02]  /*0190*/  LEA R6, P0, R7, R18, 0x1 ;  /* 0x0000001207067211 */ /* 0x000fc400078008ff */
[----:B------:R-:W-:Y:S01]  /*01a0*/  LEA R8, P1, R3, R18, 0x1 ;  /* 0x0000001203087211 */ /* 0x000fe200078208ff */
[----:B------:R-:W-:Y:S01]  /*01b0*/  IMAD R5, R16, 0x2, R4 ;  /* 0x0000000210057824 */ /* 0x000fe200078e0204 */
[----:B------:R-:W-:Y:S02]  /*01c0*/  LEA.HI.X.SX32 R7, R7, R20, 0x1, P0 ;  /* 0x0000001407077211 */ /* 0x000fe400000f0eff */
[----:B------:R-:W-:Y:S02]  /*01d0*/  LEA R10, P0, R4, R18, 0x1 ;  /* 0x00000012040a7211 */ /* 0x000fe400078008ff */
[----:B------:R-:W-:Y:S02]  /*01e0*/  LEA R13, R16, R5, 0x1 ;  /* 0x00000005100d7211 */ /* 0x000fe400078e08ff */
[-C--:B------:R-:W-:Y:S02]  /*01f0*/  LEA.HI.X.SX32 R11, R4, R20.reuse, 0x1, P0 ;  /* 0x00000014040b7211 */ /* 0x080fe400000f0eff */
[----:B------:R-:W-:Y:S01]  /*0200*/  LEA.HI.X.SX32 R9, R3, R20, 0x1, P1 ;  /* 0x0000001403097211 */ /* 0x000fe200008f0eff */
[C---:B------:R-:W-:Y:S01]  /*0210*/  IMAD R14, R16.reuse, 0x2, R13 ;  /* 0x00000002100e7824 */ /* 0x040fe200078e020d */
[-C--:B------:R-:W-:Y:S01]  /*0220*/  LEA R4, P0, R5, R18.reuse, 0x1 ;  /* 0x0000001205047211 */ /* 0x080fe200078008ff */
[----:B----4-:R1:W2:Y:S02]  /*0230*/  LDG.E.U16 R3, desc[UR10][R6.64] ;  /* 0x0000000a06037981 */ /* 0x0102a4000c1e1500 */
[----:B------:R-:W-:Y:S01]  /*0240*/  IMAD R15, R16, 0x2, R14 ;  /* 0x00000002100f7824 */ /* 0x000fe200078e020e */
[----:B------:R-:W-:Y:S01]  /*0250*/  LEA R12, P1, R13, R18, 0x1 ;  /* 0x000000120d0c7211 */ /* 0x000fe200078208ff */
[----:B------:R3:W4:Y:S01]  /*0260*/  LDG.E.U16 R17, desc[UR10][R8.64] ;  /* 0x0000000a08117981 */ /* 0x000722000c1e1500 */
[----:B------:R-:W-:-:S02]  /*0270*/  LEA.HI.X.SX32 R5, R5, R20, 0x1, P0 ;  /* 0x0000001405057211 */ /* 0x000fc400000f0eff */
[----:B------:R-:W-:Y:S01]  /*0280*/  LEA R16, R16, R15, 0x1 ;  /* 0x0000000f10107211 */ /* 0x000fe200078e08ff */
[----:B------:R-:W5:Y:S01]  /*0290*/  LDG.E.U16 R10, desc[UR10][R10.64] ;  /* 0x0000000a0a0a7981 */ /* 0x000f62000c1e1500 */
[----:B------:R-:W-:Y:S02]  /*02a0*/  LEA.HI.X.SX32 R13, R13, R20, 0x1, P1 ;  /* 0x000000140d0d7211 */ /* 0x000fe400008f0eff */
[CC--:B-1----:R-:W-:Y:S02]  /*02b0*/  LEA R6, P0, R14.reuse, R18.reuse, 0x1 ;  /* 0x000000120e067211 */ /* 0x0c2fe400078008ff */
[----:B---3--:R-:W-:Y:S01]  /*02c0*/  LEA R8, P1, R15, R18, 0x1 ;  /* 0x000000120f087211 */ /* 0x008fe200078208ff */
[----:B------:R1:W3:Y:S01]  /*02d0*/  LDG.E.U16 R12, desc[UR10][R12.64] ;  /* 0x0000000a0c0c7981 */ /* 0x0002e2000c1e1500 */
[----:B------:R-:W-:Y:S02]  /*02e0*/  LEA.HI.X.SX32 R7, R14, R20, 0x1, P0 ;  /* 0x000000140e077211 */ /* 0x000fe400000f0eff */
[----:B------:R-:W-:-:S02]  /*02f0*/  LEA R14, P0, R16, R18, 0x1 ;  /* 0x00000012100e7211 */ /* 0x000fc400078008ff */
[-C--:B------:R-:W-:Y:S01]  /*0300*/  LEA.HI.X.SX32 R9, R15, R20.reuse, 0x1, P1 ;  /* 0x000000140f097211 */ /* 0x080fe200008f0eff */
[----:B------:R-:W5:Y:S01]  /*0310*/  LDG.E.U16 R6, desc[UR10][R6.64] ;  /* 0x0000000a06067981 */ /* 0x000f62000c1e1500 */
[----:B------:R-:W-:-:S03]  /*0320*/  LEA.HI.X.SX32 R15, R16, R20, 0x1, P0 ;  /* 0x00000014100f7211 */ /* 0x000fc600000f0eff */
[----:B------:R0:W5:Y:S04]  /*0330*/  LDG.E.U16 R8, desc[UR10][R8.64] ;  /* 0x0000000a08087981 */ /* 0x000168000c1e1500 */
[----:B------:R0:W5:Y:S04]  /*0340*/  LDG.E.U16 R18, desc[UR10][R4.64] ;  /* 0x0000000a04127981 */ /* 0x000168000c1e1500 */
[----:B------:R-:W5:Y:S01]  /*0350*/  LDG.E.U16 R14, desc[UR10][R14.64] ;  /* 0x0000000a0e0e7981 */ /* 0x000f62000c1e1500 */
[----:B------:R-:W0:Y:S01]  /*0360*/  S2UR UR5, SR_CgaCtaId ;  /* 0x00000000000579c3 */ /* 0x000e220000008800 */
[----:B-1----:R-:W-:Y:S01]  /*0370*/  SHF.R.S32.HI R13, RZ, 0x8, R0 ;  /* 0x00000008ff0d7819 */ /* 0x002fe20000011400 */
[----:B------:R-:W-:-:S03]  /*0380*/  IMAD.SHL.U32 R11, R2, 0x2, RZ ;  /* 0x00000002020b7824 */ /* 0x000fc600078e00ff */
[----:B------:R-:W-:-:S04]  /*0390*/  SGXT R2, R13, 0x1 ;  /* 0x000000010d02781a */ /* 0x000fc80000000200 */
[----:B------:R-:W-:-:S04]  /*03a0*/  LOP3.LUT R2, R11, 0x210, R2, 0x78, !PT ;  /* 0x000002100b027812 */ /* 0x000fc800078e7802 */
[C---:B------:R-:W-:Y:S02]  /*03b0*/  LOP3.LUT R11, R2.reuse, 0x20, RZ, 0x3c, !PT ;  /* 0x00000020020b7812 */ /* 0x040fe400078e3cff */
[C---:B0-----:R-:W-:Y:S02]  /*03c0*/  LOP3.LUT R9, R2.reuse, 0x40, RZ, 0x3c, !PT ;  /* 0x0000004002097812 */ /* 0x041fe400078e3cff */
[----:B------:R-:W-:Y:S01]  /*03d0*/  LOP3.LUT R13, R2, 0x60, RZ, 0x3c, !PT ;  /* 0x00000060020d7812 */ /* 0x000fe200078e3cff */
[----:B------:R-:W-:Y:S02]  /*03e0*/  ULEA UR5, UR5, UR4, 0x18 ;  /* 0x0000000405057291 */ /* 0x000fe4000f8ec0ff */
[----:B------:R-:W-:Y:S01]  /*03f0*/  UISETP.GE.AND UP0, UPT, UR7, 0x1, UPT ;  /* 0x000000010700788c */ /* 0x000fe2000bf06270 */
[----:B------:R-:W-:Y:S01]  /*0400*/  IMAD.MOV.U32 R25, RZ, RZ, -0x800000 ;  /* 0xff800000ff197424 */ /* 0x000fe200078e00ff */
[----:B------:R-:W-:Y:S02]  /*0410*/  MOV R26, 0x3f800000 ;  /* 0x3f800000001a7802 */ /* 0x000fe40000000f00 */
[----:B------:R-:W-:-:S02]  /*0420*/  CS2R R4, SRZ ;  /* 0x0000000000047805 */ /* 0x000fc4000001ff00 */
[----:B------:R-:W-:Y:S01]  /*0430*/  MOV R20, 0xff800000 ;  /* 0xff80000000147802 */ /* 0x000fe20000000f00 */
[----:B--2---:R-:W-:Y:S04]  /*0440*/  STS.U16 [R2+UR5], R3 ;  /* 0x0000000302007988 */ /* 0x004fe80008000405 */
[----:B---3--:R0:W-:Y:S04]  /*0450*/  STS.U16 [R2+UR5+0x1000], R12 ;  /* 0x0010000c02007988 */ /* 0x0081e80008000405 */
[----:B----4-:R-:W-:Y:S04]  /*0460*/  STS.U16 [R11+UR5+0x400], R17 ;  /* 0x000400110b007988 */ /* 0x010fe80008000405 */
[----:B-----5:R1:W-:Y:S04]  /*0470*/  STS.U16 [R11+UR5+0x1400], R6 ;  /* 0x001400060b007988 */ /* 0x0203e80008000405 */
[----:B------:R-:W-:Y:S04]  /*0480*/  STS.U16 [R9+UR5+0x800], R10 ;  /* 0x0008000a09007988 */ /* 0x000fe80008000405 */
[----:B------:R2:W-:Y:S04]  /*0490*/  STS.U16 [R9+UR5+0x1800], R8 ;  /* 0x0018000809007988 */ /* 0x0005e80008000405 */
[----:B------:R3:W-:Y:S04]  /*04a0*/  STS.U16 [R13+UR5+0xc00], R18 ;  /* 0x000c00120d007988 */ /* 0x0007e80008000405 */
[----:B------:R3:W-:Y:S01]  /*04b0*/  STS.U16 [R13+UR5+0x1c00], R14 ;  /* 0x001c000e0d007988 */ /* 0x0007e20008000405 */
[----:B0-----:R-:W-:Y:S01]  /*04c0*/  IMAD.MOV.U32 R2, RZ, RZ, 0x3f800000 ;  /* 0x3f800000ff027424 */ /* 0x001fe200078e00ff */
[----:B-1----:R-:W-:-:S02]  /*04d0*/  CS2R R6, SRZ ;  /* 0x0000000000067805 */ /* 0x002fc4000001ff00 */
[----:B--2---:R-:W-:Y:S02]  /*04e0*/  CS2R R8, SRZ ;  /* 0x0000000000087805 */ /* 0x004fe4000001ff00 */
[----:B------:R-:W-:Y:S01]  /*04f0*/  CS2R R10, SRZ ;  /* 0x00000000000a7805 */ /* 0x000fe2000001ff00 */
[C---:B------:R-:W-:Y:S01]  /*0500*/  IMAD.SHL.U32 R3, R0.reuse, 0x2, RZ ;  /* 0x0000000200037824 */ /* 0x040fe200078e00ff */
[----:B------:R-:W-:Y:S01]  /*0510*/  LOP3.LUT R12, R0, 0x7, RZ, 0xc0, !PT ;  /* 0x00000007000c7812 */ /* 0x000fe200078ec0ff */
[----:B------:R-:W-:Y:S06]  /*0520*/  BRA.U !UP0, `(.L_x_0) ;  /* 0x0000000908a07547 */ /* 0x000fec000b800000 */
[----:B------:R-:W0:Y:S01]  /*0530*/  LDC.64 R30, c[0x0][0x3c0] ;  /* 0x0000f000ff1e7b82 */ /* 0x000e220000000a00 */
[----:B------:R-:W1:Y:S01]  /*0540*/  LDCU UR4, c[0x0][0x3c8] ;  /* 0x00007900ff0477ac */ /* 0x000e620008000800 */
[C---:B------:R-:W-:Y:S01]  /*0550*/  SHF.L.U32 R5, R12.reuse, 0x4, RZ ;  /* 0x000000040c057819 */ /* 0x040fe200000006ff */
[----:B------:R-:W-:Y:S01]  /*0560*/  IMAD.MOV.U32 R26, RZ, RZ, 0x3f800000 ;  /* 0x3f800000ff1a7424 */ /* 0x000fe200078e00ff */
[----:B------:R-:W-:Y:S01]  /*0570*/  LEA R7, R12, UR5, 0x9 ;  /* 0x000000050c077c11 */ /* 0x000fe2000f8e48ff */
[----:B------:R-:W2:Y:S01]  /*0580*/  LDCU.64 UR8, c[0x0][0x388] ;  /* 0x00007100ff0877ac */ /* 0x000ea20008000a00 */
[----:B------:R-:W-:Y:S01]  /*0590*/  LOP3.LUT R8, R0, 0x10, RZ, 0xc0, !PT ;  /* 0x0000001000087812 */ /* 0x000fe200078ec0ff */
[----:B------:R-:W-:Y:S01]  /*05a0*/  IMAD.MOV.U32 R24, RZ, RZ, -0x800000 ;  /* 0xff800000ff187424 */ /* 0x000fe200078e00ff */
[----:B------:R-:W4:Y:S01]  /*05b0*/  LDC.64 R28, c[0x0][0x3d0] ;  /* 0x0000f400ff1c7b82 */ /* 0x000f220000000a00 */
[----:B------:R-:W-:Y:S01]  /*05c0*/  LOP3.LUT R2, R5, 0x1e0, R0, 0x78, !PT ;  /* 0x000001e005027812 */ /* 0x000fe200078e7800 */
[----:B------:R-:W5:Y:S01]  /*05d0*/  LDCU.64 UR12, c[0x0][0x390] ;  /* 0x00007200ff0c77ac */ /* 0x000f620008000a00 */
[----:B------:R-:W-:Y:S01]  /*05e0*/  IMAD R4, R8, 0x100, R7 ;  /* 0x0000010008047824 */ /* 0x000fe200078e0207 */
[----:B------:R-:W-:Y:S01]  /*05f0*/  MOV R32, 0xff800000 ;  /* 0xff80000000207802 */ /* 0x000fe20000000f00 */
[----:B------:R-:W-:Y:S01]  /*0600*/  IMAD.SHL.U32 R5, R0, 0x20, RZ ;  /* 0x0000002000057824 */ /* 0x000fe200078e00ff */
[----:B------:R-:W-:Y:S01]  /*0610*/  LOP3.LUT R37, R2, 0x10, R3, 0x78, !PT ;  /* 0x0000001002257812 */ /* 0x000fe200078e7803 */
[----:B------:R-:W3:Y:S01]  /*0620*/  LDCU UR14, c[0x0][0x3d8] ;  /* 0x00007b00ff0e77ac */ /* 0x000ee20008000800 */
[----:B------:R-:W-:-:S02]  /*0630*/  LOP3.LUT R2, R0, 0xf, RZ, 0xc0, !PT ;  /* 0x0000000f00027812 */ /* 0x000fc400078ec0ff */
[----:B------:R-:W-:Y:S02]  /*0640*/  IADD3 R37, PT, PT, R37, R4, RZ ;  /* 0x0000000425257210 */ /* 0x000fe40007ffe0ff */
[----:B------:R-:W-:Y:S01]  /*0650*/  LOP3.LUT R7, R5, 0x60, RZ, 0xc0, !PT ;  /* 0x0000006005077812 */ /* 0x000fe200078ec0ff */
[----:B-1----:R-:W-:Y:S01]  /*0660*/  IMAD R4, R2, UR4, RZ ;  /* 0x0000000402047c24 */ /* 0x002fe2000f8e02ff */
[----:B------:R-:W-:Y:S01]  /*0670*/  UMOV UR4, URZ ;  /* 0x000000ff00047c82 */ /* 0x000fe20008000000 */
[----:B0-----:R-:W-:Y:S01]  /*0680*/  IMAD R30, R30, UR6, RZ ;  /* 0x000000061e1e7c24 */ /* 0x001fe2000f8e02ff */
[----:B------:R-:W-:Y:S01]  /*0690*/  IADD3 R9, PT, PT, R7, UR5, RZ ;  /* 0x0000000507097c10 */ /* 0x000fe2000fffe0ff */
[C---:B------:R-:W-:Y:S01]  /*06a0*/  IMAD.HI R7, R4.reuse, 0x2, RZ ;  /* 0x0000000204077827 */ /* 0x040fe200078e02ff */
[----:B------:R-:W-:Y:S02]  /*06b0*/  SHF.L.U32 R5, R4, 0x1, RZ ;  /* 0x0000000104057819 */ /* 0x000fe400000006ff */
[--C-:B------:R-:W-:Y:S01]  /*06c0*/  SHF.R.U32.HI R4, RZ, 0x4, R0.reuse ;  /* 0x00000004ff047819 */ /* 0x100fe20000011600 */
[----:B------:R-:W-:Y:S01]  /*06d0*/  IMAD R9, R8, 0x10, R9 ;  /* 0x0000001008097824 */ /* 0x000fe200078e0209 */
[----:B------:R-:W-:Y:S01]  /*06e0*/  SHF.R.S32.HI R8, RZ, 0x2, R0 ;  /* 0x00000002ff087819 */ /* 0x000fe20000011400 */
[----:B----4-:R-:W-:-:S02]  /*06f0*/  IMAD R6, R2, R29, RZ ;  /* 0x0000001d02067224 */ /* 0x010fc400078e02ff */
[----:B------:R-:W-:Y:S02]  /*0700*/  IMAD.SHL.U32 R2, R30, 0x2, RZ ;  /* 0x000000021e027824 */ /* 0x000fe400078e00ff */
[----:B------:R-:W-:Y:S02]  /*0710*/  IMAD R28, R28, UR6, RZ ;  /* 0x000000061c1c7c24 */ /* 0x000fe4000f8e02ff */
[----:B------:R-:W-:Y:S01]  /*0720*/  IMAD.HI R30, R30, 0x2, RZ ;  /* 0x000000021e1e7827 */ /* 0x000fe200078e02ff */
[----:B--2---:R-:W-:Y:S01]  /*0730*/  IADD3 R33, P0, P1, R5, UR8, R2 ;  /* 0x0000000805217c10 */ /* 0x004fe2000f91e002 */
[----:B------:R-:W0:Y:S01]  /*0740*/  LDCU UR8, c[0x0][0x3a8] ;  /* 0x00007500ff0877ac */ /* 0x000e220008000800 */
[----:B------:R-:W-:Y:S01]  /*0750*/  SHF.L.U32 R2, R28, 0x1, RZ ;  /* 0x000000011c027819 */ /* 0x000fe200000006ff */
[----:B------:R-:W-:Y:S01]  /*0760*/  IMAD.SHL.U32 R5, R6, 0x2, RZ ;  /* 0x0000000206057824 */ /* 0x000fe200078e00ff */
[----:B------:R-:W-:Y:S01]  /*0770*/  IADD3.X R11, PT, PT, R7, UR9, R30, P0, P1 ;  /* 0x00000009070b7c10 */ /* 0x000fe200087e241e */
[----:B------:R-:W-:-:S03]  /*0780*/  IMAD.HI R28, R28, 0x2, RZ ;  /* 0x000000021c1c7827 */ /* 0x000fc600078e02ff */
[----:B-----5:R-:W-:Y:S01]  /*0790*/  IADD3 R7, P0, P1, R5, UR12, R2 ;  /* 0x0000000c05077c10 */ /* 0x020fe2000f91e002 */
[----:B------:R-:W-:Y:S01]  /*07a0*/  IMAD.HI R5, R6, 0x2, RZ ;  /* 0x0000000206057827 */ /* 0x000fe200078e02ff */
[----:B------:R-:W-:Y:S02]  /*07b0*/  SHF.R.S32.HI R2, RZ, 0x6, R0 ;  /* 0x00000006ff027819 */ /* 0x000fe40000011400 */
[----:B------:R-:W-:Y:S02]  /*07c0*/  SGXT.U32 R0, R4, 0x4 ;  /* 0x000000040400781a */ /* 0x000fe40000000000 */
[----:B------:R-:W-:Y:S02]  /*07d0*/  SGXT R4, R8, 0x1 ;  /* 0x000000010804781a */ /* 0x000fe40000000200 */
[----:B------:R-:W-:Y:S01]  /*07e0*/  SGXT R2, R2, 0x1 ;  /* 0x000000010202781a */ /* 0x000fe20000000200 */
[----:B------:R-:W-:Y:S01]  /*07f0*/  IMAD R30, R0, R31, RZ ;  /* 0x0000001f001e7224 */ /* 0x000fe200078e02ff */
[----:B------:R-:W-:Y:S01]  /*0800*/  LOP3.LUT R4, R4, 0x90, RZ, 0xc0, !PT ;  /* 0x0000009004047812 */ /* 0x000fe200078ec0ff */
[----:B---3--:R-:W-:Y:S01]  /*0810*/  IMAD R0, R0, UR14, RZ ;  /* 0x0000000e00007c24 */ /* 0x008fe2000f8e02ff */
[----:B------:R-:W-:-:S02]  /*0820*/  IADD3.X R5, PT, PT, R5, UR13, R28, P0, P1 ;  /* 0x0000000d05057c10 */ /* 0x000fc400087e241c */
[----:B------:R-:W-:Y:S02]  /*0830*/  LOP3.LUT R2, R2, 0x90, RZ, 0xc0, !PT ;  /* 0x0000009002027812 */ /* 0x000fe400078ec0ff */
[--C-:B------:R-:W-:Y:S02]  /*0840*/  LOP3.LUT R4, R4, 0x10, R3.reuse, 0x78, !PT ;  /* 0x0000001004047812 */ /* 0x100fe400078e7803 */
[----:B------:R-:W-:Y:S02]  /*0850*/  LEA R33, P0, R30, R33, 0x1 ;  /* 0x000000211e217211 */ /* 0x000fe400078008ff */
[----:B------:R-:W-:Y:S02]  /*0860*/  LEA R36, P1, R0, R7, 0x1 ;  /* 0x0000000700247211 */ /* 0x000fe400078208ff */
[----:B------:R-:W-:Y:S02]  /*0870*/  CS2R R6, SRZ ;  /* 0x0000000000067805 */ /* 0x000fe4000001ff00 */
[----:B------:R-:W-:-:S02]  /*0880*/  LOP3.LUT R28, R2, 0x17e, R3, 0x78, !PT ;  /* 0x0000017e021c7812 */ /* 0x000fc400078e7803 */
[----:B------:R-:W-:Y:S02]  /*0890*/  IADD3 R27, PT, PT, R4, R9, RZ ;  /* 0x00000009041b7210 */ /* 0x000fe40007ffe0ff */
[----:B------:R-:W-:Y:S02]  /*08a0*/  CS2R R8, SRZ ;  /* 0x0000000000087805 */ /* 0x000fe4000001ff00 */
[----:B------:R-:W-:Y:S02]  /*08b0*/  LEA.HI.X.SX32 R30, R30, R11, 0x1, P0 ;  /* 0x0000000b1e1e7211 */ /* 0x000fe400000f0eff */
[----:B------:R-:W-:Y:S02]  /*08c0*/  CS2R R10, SRZ ;  /* 0x00000000000a7805 */ /* 0x000fe4000001ff00 */
[----:B------:R-:W-:Y:S01]  /*08d0*/  LEA.HI.X.SX32 R34, R0, R5, 0x1, P1 ;  /* 0x0000000500227211 */ /* 0x000fe200008f0eff */
[----:B------:R-:W-:Y:S01]  /*08e0*/  IMAD.MOV.U32 R0, RZ, RZ, RZ ;  /* 0x000000ffff007224 */ /* 0x000fe200078e00ff */
[----:B------:R-:W-:-:S02]  /*08f0*/  MOV R3, RZ ;  /* 0x000000ff00037202 */ /* 0x000fc40000000f00 */
[----:B------:R-:W-:Y:S02]  /*0900*/  CS2R R4, SRZ ;  /* 0x0000000000047805 */ /* 0x000fe4000001ff00 */
[----:B0-----:R-:W-:-:S07]  /*0910*/  MOV R2, 0x3f800000 ;  /* 0x3f80000000027802 */ /* 0x001fce0000000f00 */
.L_x_1:
[----:B------:R-:W-:-:S04]  /*0920*/  LEA R12, P0, R0, R33, 0x1 ;  /* 0x00000021000c7211 */ /* 0x000fc800078008ff */
[----:B------:R-:W-:-:S05]  /*0930*/  LEA.HI.X.SX32 R13, R0, R30, 0x1, P0 ;  /* 0x0000001e000d7211 */ /* 0x000fca00000f0eff */
[----:B------:R-:W2:Y:S01]  /*0940*/  LDG.E.U16 R25, desc[UR10][R12.64] ;  /* 0x0000000a0c197981 */ /* 0x000ea2000c1e1500 */
[----:B------:R-:W-:Y:S06]  /*0950*/  BAR.SYNC.DEFER_BLOCKING 0x0 ;  /* 0x0000000000007b1d */ /* 0x000fec0000010000 */
[----:B--2---:R-:W-:Y:S02]  /*0960*/  STS.U16 [R28+UR5+0x2000], R25 ;  /* 0x002000191c007988 */ /* 0x004fe40008000405 */
[----:B------:R-:W-:Y:S06]  /*0970*/  BAR.SYNC.DEFER_BLOCKING 0x0 ;  /* 0x0000000000007b1d */ /* 0x000fec0000010000 */
[----:B------:R-:W-:Y:S04]  /*0980*/  LDSM.16.MT88.4 R12, [R37] ;  /* 0x00000000250c783b */ /* 0x000fe80000004200 */
[----:B------:R-:W0:Y:S02]  /*0990*/  LDSM.16.M88.4 R16, [R27+0x2000] ;  /* 0x002000001b10783b */ /* 0x000e240000000200 */
[C---:B0-----:R-:W-:Y:S08]  /*09a0*/  HMMA.16816.F32 R20, R12.reuse, R16, RZ ;  /* 0x000000100c14723c */ /* 0x041ff000000018ff */
[----:B------:R-:W-:Y:S11]  /*09b0*/  HMMA.16816.F32 R12, R12, R18, RZ ;  /* 0x000000120c0c723c */ /* 0x000ff600000018ff */
[----:B------:R-:W-:Y:S01]  /*09c0*/  FMUL R16, R20, UR8 ;  /* 0x0000000814107c20 */ /* 0x000fe20008400000 */
[----:B------:R-:W-:-:S07]  /*09d0*/  FMUL R17, R21, UR8 ;  /* 0x0000000815117c20 */ /* 0x000fce0008400000 */
[----:B------:R-:W-:-:S05]  /*09e0*/  FMUL R18, R12, UR8 ;  /* 0x000000080c127c20 */ /* 0x000fca0008400000 */
[----:B------:R-:W-:Y:S01]  /*09f0*/  FMNMX3 R17, R16, R17, R18, !PT ;  /* 0x0000001110117276 */ /* 0x000fe20007800012 */
[----:B------:R-:W-:-:S05]  /*0a00*/  FMUL R16, R13, UR8 ;  /* 0x000000080d107c20 */ /* 0x000fca0008400000 */
[----:B------:R-:W-:-:S05]  /*0a10*/  FMNMX R17, R16, R17, !PT ;  /* 0x0000001110117209 */ /* 0x000fca0007800000 */
[----:B------:R-:W0:Y:S02]  /*0a20*/  SHFL.BFLY PT, R16, R17, 0x2, 0x1f ;  /* 0x0c401f0011107f89 */ /* 0x000e2400000e0000 */
[----:B0-----:R-:W-:-:S05]  /*0a30*/  FMNMX R19, R17, R16, !PT ;  /* 0x0000001011137209 */ /* 0x001fca0007800000 */
[----:B------:R-:W0:Y:S02]  /*0a40*/  SHFL.BFLY PT, R25, R19, 0x1, 0x1f ;  /* 0x0c201f0013197f89 */ /* 0x000e2400000e0000 */
[----:B0-----:R-:W-:-:S05]  /*0a50*/  FMNMX3 R25, R19, R25, R32, !PT ;  /* 0x0000001913197276 */ /* 0x001fca0007800020 */
[--C-:B------:R-:W-:Y:S01]  /*0a60*/  FFMA R20, R20, UR8, -R25.reuse ;  /* 0x0000000814147c23 */ /* 0x100fe20008000819 */
[--C-:B------:R-:W-:Y:S01]  /*0a70*/  FFMA R21, R21, UR8, -R25.reuse ;  /* 0x0000000815157c23 */ /* 0x100fe20008000819 */
[--C-:B------:R-:W-:Y:S01]  /*0a80*/  FFMA R18, R12, UR8, -R25.reuse ;  /* 0x000000080c127c23 */ /* 0x100fe20008000819 */
[----:B------:R-:W-:Y:S01]  /*0a90*/  FFMA R13, R13, UR8, -R25 ;  /* 0x000000080d0d7c23 */ /* 0x000fe20008000819 */
[----:B------:R-:W-:Y:S01]  /*0aa0*/  FMUL R16, R20, 1.4426950216293334961 ;  /* 0x3fb8aa3b14107820 */ /* 0x000fe20000400000 */
[----:B------:R-:W-:Y:S01]  /*0ab0*/  FMUL R21, R21, 1.4426950216293334961 ;  /* 0x3fb8aa3b15157820 */ /* 0x000fe20000400000 */
[----:B------:R-:W-:Y:S01]  /*0ac0*/  FMUL R17, R18, 1.4426950216293334961 ;  /* 0x3fb8aa3b12117820 */ /* 0x000fe20000400000 */
[----:B------:R-:W-:Y:S01]  /*0ad0*/  FMUL R35, R13, 1.4426950216293334961 ;  /* 0x3fb8aa3b0d237820 */ /* 0x000fe20000400000 */
[----:B------:R-:W-:Y:S01]  /*0ae0*/  FADD R13, -R25, R32 ;  /* 0x00000020190d7221 */ /* 0x000fe20000000100 */
[----:B------:R0:W-:Y:S01]  /*0af0*/  MUFU.EX2 R12, R21 ;  /* 0x00000015000c7308 */ /* 0x0001e20000000800 */
[----:B------:R-:W-:-:S02]  /*0b00*/  FMUL R20, R14, UR8 ;  /* 0x000000080e147c20 */ /* 0x000fc40008400000 */
[----:B------:R-:W-:-:S05]  /*0b10*/  FMUL R13, R13, 1.4426950216293334961 ;  /* 0x3fb8aa3b0d0d7820 */ /* 0x000fca0000400000 */
[----:B------:R-:W1:Y:S01]  /*0b20*/  MUFU.EX2 R16, R16 ;  /* 0x0000001000107308 */ /* 0x000e620000000800 */
[----:B0-----:R-:W-:-:S07]  /*0b30*/  FMUL R21, R23, UR8 ;  /* 0x0000000817157c20 */ /* 0x001fce0008400000 */
[----:B------:R-:W0:Y:S08]  /*0b40*/  MUFU.EX2 R17, R17 ;  /* 0x0000001100117308 */ /* 0x000e300000000800 */
[----:B------:R-:W2:Y:S01]  /*0b50*/  MUFU.EX2 R35, R35 ;  /* 0x0000002300237308 */ /* 0x000ea20000000800 */
[----:B-1----:R-:W-:Y:S01]  /*0b60*/  FADD R18, R16, R12 ;  /* 0x0000000c10127221 */ /* 0x002fe20000000000 */
[----:B------:R-:W-:-:S02]  /*0b70*/  F2FP.F16.F32.PACK_AB R12, R12, R16 ;  /* 0x000000100c0c723e */ /* 0x000fc400000000ff */
[----:B------:R-:W-:-:S04]  /*0b80*/  LEA R16, P0, R3, R36, 0x1 ;  /* 0x0000002403107211 */ /* 0x000fc800078008ff */
[----:B------:R-:W1:Y:S01]  /*0b90*/  MUFU.EX2 R13, R13 ;  /* 0x0000000d000d7308 */ /* 0x000e620000000800 */
[----:B0-----:R-:W-:-:S04]  /*0ba0*/  FADD R18, R17, R18 ;  /* 0x0000001211127221 */ /* 0x001fc80000000000 */
[----:B--2---:R-:W-:-:S05]  /*0bb0*/  FADD R19, R35, R18 ;  /* 0x0000001223137221 */ /* 0x004fca0000000000 */
[----:B------:R-:W0:Y:S02]  /*0bc0*/  SHFL.BFLY PT, R18, R19, 0x2, 0x1f ;  /* 0x0c401f0013127f89 */ /* 0x000e2400000e0000 */
[----:B0-----:R-:W-:-:S05]  /*0bd0*/  FADD R19, R19, R18 ;  /* 0x0000001213137221 */ /* 0x001fca0000000000 */
[----:B------:R-:W0:Y:S02]  /*0be0*/  SHFL.BFLY PT, R18, R19, 0x1, 0x1f ;  /* 0x0c201f0013127f89 */ /* 0x000e2400000e0000 */
[----:B0-----:R-:W-:-:S04]  /*0bf0*/  FADD R18, R19, R18 ;  /* 0x0000001213127221 */ /* 0x001fc80000000000 */
[----:B-1----:R-:W-:Y:S01]  /*0c00*/  FFMA R26, R13, R26, R18 ;  /* 0x0000001a0d1a7223 */ /* 0x002fe20000000012 */
        /* <DEDUP_REMOVED lines=10> */
[--C-:B------:R-:W-:Y:S02]  /*0cb0*/  FFMA R14, R14, UR8, -R20.reuse ;  /* 0x000000080e0e7c23 */ /* 0x100fe40008000814 */
[----:B------:R-:W-:Y:S01]  /*0cc0*/  FMUL R18, R22, 1.4426950216293334961 ;  /* 0x3fb8aa3b16127820 */ /* 0x000fe20000400000 */
[----:B------:R-:W-:Y:S01]  /*0cd0*/  FMUL R21, R23, 1.4426950216293334961 ;  /* 0x3fb8aa3b17157820 */ /* 0x000fe20000400000 */
[----:B------:R-:W-:Y:S01]  /*0ce0*/  FMUL R23, R14, 1.4426950216293334961 ;  /* 0x3fb8aa3b0e177820 */ /* 0x000fe20000400000 */
[----:B------:R-:W-:-:S03]  /*0cf0*/  FFMA R14, R15, UR8, -R20 ;  /* 0x000000080f0e7c23 */ /* 0x000fc60008000814 */
[----:B------:R-:W-:Y:S01]  /*0d00*/  MUFU.EX2 R18, R18 ;  /* 0x0000001200127308 */ /* 0x000fe20000000800 */
[----:B------:R-:W-:-:S07]  /*0d10*/  FMUL R19, R14, 1.4426950216293334961 ;  /* 0x3fb8aa3b0e137820 */ /* 0x000fce0000400000 */
[----:B------:R-:W0:Y:S08]  /*0d20*/  MUFU.EX2 R21, R21 ;  /* 0x0000001500157308 */ /* 0x000e300000000800 */
[----:B------:R-:W1:Y:S08]  /*0d30*/  MUFU.EX2 R15, R23 ;  /* 0x00000017000f7308 */ /* 0x000e700000000800 */
[----:B------:R-:W2:Y:S01]  /*0d40*/  MUFU.EX2 R19, R19 ;  /* 0x0000001300137308 */ /* 0x000ea20000000800 */
[----:B0-----:R-:W-:-:S04]  /*0d50*/  FADD R14, R18, R21 ;  /* 0x00000015120e7221 */ /* 0x001fc80000000000 */
[----:B-1----:R-:W-:-:S04]  /*0d60*/  FADD R14, R15, R14 ;  /* 0x0000000e0f0e7221 */ /* 0x002fc80000000000 */
[----:B--2---:R-:W-:Y:S01]  /*0d70*/  FADD R32, R19, R14 ;  /* 0x0000000e13207221 */ /* 0x004fe20000000000 */
[----:B------:R-:W-:-:S04]  /*0d80*/  F2FP.F16.F32.PACK_AB R14, R35, R17 ;  /* 0x00000011230e723e */ /* 0x000fc800000000ff */
[----:B------:R-:W0:Y:S02]  /*0d90*/  SHFL.BFLY PT, R17, R32, 0x2, 0x1f ;  /* 0x0c401f0020117f89 */ /* 0x000e2400000e0000 */
[----:B0-----:R-:W-:Y:S01]  /*0da0*/  FADD R22, R32, R17 ;  /* 0x0000001120167221 */ /* 0x001fe20000000000 */
[----:B------:R-:W-:-:S05]  /*0db0*/  LEA.HI.X.SX32 R17, R3, R34, 0x1, P0 ;  /* 0x0000002203117211 */ /* 0x000fca00000f0eff */
[----:B------:R0:W2:Y:S01]  /*0dc0*/  LDG.E.U16 R23, desc[UR10][R16.64] ;  /* 0x0000000a10177981 */ /* 0x0000a2000c1e1500 */
[C---:B------:R-:W-:Y:S01]  /*0dd0*/  FMUL R4, R13.reuse, R4 ;  /* 0x000000040d047220 */ /* 0x040fe20000400000 */
[C---:B------:R-:W-:Y:S01]  /*0de0*/  FMUL R5, R13.reuse, R5 ;  /* 0x000000050d057220 */ /* 0x040fe20000400000 */
[C---:B------:R-:W-:Y:S01]  /*0df0*/  FMUL R8, R13.reuse, R8 ;  /* 0x000000080d087220 */ /* 0x040fe20000400000 */
[----:B------:R-:W-:Y:S01]  /*0e00*/  BAR.SYNC.DEFER_BLOCKING 0x0 ;  /* 0x0000000000007b1d */ /* 0x000fe20000010000 */
[----:B------:R-:W-:Y:S01]  /*0e10*/  FMUL R9, R13, R9 ;  /* 0x000000090d097220 */ /* 0x000fe20000400000 */
[----:B------:R-:W-:Y:S01]  /*0e20*/  F2FP.F16.F32.PACK_AB R13, R21, R18 ;  /* 0x00000012150d723e */ /* 0x000fe200000000ff */
[----:B------:R-:W-:Y:S01]  /*0e30*/  UIADD3 UR4, UPT, UPT, UR4, 0x10, URZ ;  /* 0x0000001004047890 */ /* 0x000fe2000fffe0ff */
[----:B------:R-:W-:Y:S01]  /*0e40*/  F2FP.F16.F32.PACK_AB R15, R19, R15 ;  /* 0x0000000f130f723e */ /* 0x000fe200000000ff */
[----:B------:R-:W-:Y:S01]  /*0e50*/  IMAD R0, R31, 0x10, R0 ;  /* 0x000000101f007824 */ /* 0x000fe200078e0200 */
[----:B------:R-:W-:Y:S01]  /*0e60*/  LEA R3, R29, R3, 0x4 ;  /* 0x000000031d037211 */ /* 0x000fe200078e20ff */
[----:B------:R-:W-:Y:S01]  /*0e70*/  UISETP.GE.AND UP0, UPT, UR4, UR7, UPT ;  /* 0x000000070400728c */ /* 0x000fe2000bf06270 */
[----:B0-----:R-:W0:Y:S01]  /*0e80*/  SHFL.BFLY PT, R16, R22, 0x1, 0x1f ;  /* 0x0c201f0016107f89 */ /* 0x001e2200000e0000 */
[----:B------:R-:W-:-:S02]  /*0e90*/  IMAD.MOV.U32 R32, RZ, RZ, R25 ;  /* 0x000000ffff207224 */ /* 0x000fc400078e0019 */
[----:B0-----:R-:W-:Y:S01]  /*0ea0*/  FADD R21, R22, R16 ;  /* 0x0000001016157221 */ /* 0x001fe20000000000 */
[----:B------:R-:W-:Y:S01]  /*0eb0*/  FADD R22, -R20, R24 ;  /* 0x0000001814167221 */ /* 0x000fe20000000100 */
[----:B------:R-:W-:-:S03]  /*0ec0*/  MOV R24, R20 ;  /* 0x0000001400187202 */ /* 0x000fc60000000f00 */
[----:B------:R-:W-:-:S06]  /*0ed0*/  FMUL R22, R22, 1.4426950216293334961 ;  /* 0x3fb8aa3b16167820 */ /* 0x000fcc0000400000 */
[----:B------:R-:W0:Y:S02]  /*0ee0*/  MUFU.EX2 R22, R22 ;  /* 0x0000001600167308 */ /* 0x000e240000000800 */
[C---:B0-----:R-:W-:Y:S01]  /*0ef0*/  FMUL R6, R22.reuse, R6 ;  /* 0x0000000616067220 */ /* 0x041fe20000400000 */
[C---:B------:R-:W-:Y:S01]  /*0f00*/  FMUL R7, R22.reuse, R7 ;  /* 0x0000000716077220 */ /* 0x040fe20000400000 */
[C---:B------:R-:W-:Y:S01]  /*0f10*/  FMUL R10, R22.reuse, R10 ;  /* 0x0000000a160a7220 */ /* 0x040fe20000400000 */
[C---:B------:R-:W-:Y:S01]  /*0f20*/  FMUL R11, R22.reuse, R11 ;  /* 0x0000000b160b7220 */ /* 0x040fe20000400000 */
[----:B------:R-:W-:Y:S01]  /*0f30*/  FFMA R2, R22, R2, R21 ;  /* 0x0000000216027223 */ /* 0x000fe20000000015 */
[----:B--2---:R-:W-:Y:S01]  /*0f40*/  STS.U16 [R28+UR5+0x2000], R23 ;  /* 0x002000171c007988 */ /* 0x004fe20008000405 */
[----:B------:R-:W-:Y:S06]  /*0f50*/  BAR.SYNC.DEFER_BLOCKING 0x0 ;  /* 0x0000000000007b1d */ /* 0x000fec0000010000 */
[----:B------:R-:W0:Y:S02]  /*0f60*/  LDSM.16.M88.4 R16, [R27+0x2000] ;  /* 0x002000001b10783b */ /* 0x000e240000000200 */
[C---:B0-----:R-:W-:Y:S08]  /*0f70*/  HMMA.16816.F32 R4, R12.reuse, R16, R4 ;  /* 0x000000100c04723c */ /* 0x041ff00000001804 */
[----:B------:R-:W-:Y:S01]  /*0f80*/  HMMA.16816.F32 R8, R12, R18, R8 ;  /* 0x000000120c08723c */ /* 0x000fe20000001808 */
[----:B------:R-:W-:-:S04]  /*0f90*/  NOP ;  /* 0x0000000000007918 */ /* 0x000fc80000000000 */
[----:B------:R-:W-:-:S15]  /*0fa0*/  BRA.U !UP0, `(.L_x_1) ;  /* 0xfffffff9085c7547 */ /* 0x000fde000b83ffff */
.L_x_0:
[----:B------:R-:W0:Y:S01]  /*0fb0*/  S2R R0, SR_TID.X ;  /* 0x0000000000007919 */ /* 0x000e220000002100 */
[----:B------:R-:W1:Y:S01]  /*0fc0*/  S2UR UR5, SR_CgaCtaId ;  /* 0x00000000000579c3 */ /* 0x000e620000008800 */
[----:B------:R-:W-:Y:S01]  /*0fd0*/  UMOV UR4, 0x400 ;  /* 0x0000040000047882 */ /* 0x000fe20000000000 */
[----:B---3--:R-:W-:Y:S01]  /*0fe0*/  IMAD.MOV.U32 R14, RZ, RZ, R9 ;  /* 0x000000ffff0e7224 */ /* 0x008fe200078e0009 */
[----:B------:R-:W-:Y:S01]  /*0ff0*/  MOV R16, R8 ;  /* 0x0000000800107202 */ /* 0x000fe20000000f00 */
[C---:B------:R-:W-:Y:S01]  /*1000*/  FMUL R9, R26.reuse, 8388608 ;  /* 0x4b0000001a097820 */ /* 0x040fe20000400000 */
[C---:B------:R-:W-:Y:S01]  /*1010*/  FSETP.GEU.AND P2, PT, R26.reuse, 1.175494350822287508e-38, PT ;  /* 0x008000001a00780b */ /* 0x040fe20003f4e000 */
[----:B------:R-:W-:Y:S01]  /*1020*/  IMAD.MOV.U32 R13, RZ, RZ, R5 ;  /* 0x000000ffff0d7224 */ /* 0x000fe200078e0005 */
[----:B------:R-:W-:Y:S01]  /*1030*/  FSETP.GT.AND P1, PT, |R26|, 8.50705917302346158658e+37, PT ;  /* 0x7e8000001a00780b */ /* 0x000fe20003f24200 */
[----:B------:R-:W-:Y:S01]  /*1040*/  BAR.SYNC.DEFER_BLOCKING 0x0 ;  /* 0x0000000000007b1d */ /* 0x000fe20000010000 */
[----:B------:R-:W-:-:S02]  /*1050*/  FSEL R9, R9, R26, !P2 ;  /* 0x0000001a09097208 */ /* 0x000fc40005000000 */
[C---:B------:R-:W-:Y:S02]  /*1060*/  FSETP.GEU.AND P4, PT, |R26|.reuse, 1.175494350822287508e-38, PT ;  /* 0x008000001a00780b */ /* 0x040fe40003f8e200 */
[----:B------:R-:W-:Y:S02]  /*1070*/  MOV R5, R11 ;  /* 0x0000000b00057202 */ /* 0x000fe40000000f00 */
[----:B------:R-:W-:Y:S01]  /*1080*/  MOV R17, R2 ;  /* 0x0000000200117202 */ /* 0x000fe20000000f00 */
[----:B------:R-:W2:Y:S01]  /*1090*/  S2R R31, SR_TID.X ;  /* 0x00000000001f7919 */ /* 0x000ea20000002100 */
[----:B------:R-:W-:Y:S02]  /*10a0*/  FSEL R24, RZ, -23, P2 ;  /* 0xc1b80000ff187808 */ /* 0x000fe40001000000 */
[C---:B------:R-:W-:Y:S01]  /*10b0*/  FSETP.GEU.AND P2, PT, R17.reuse, 1.175494350822287508e-38, PT ;  /* 0x008000001100780b */ /* 0x040fe20003f4e000 */
[----:B------:R-:W-:Y:S01]  /*10c0*/  @P1 FMUL R26, R26, 0.25 ;  /* 0x3e8000001a1a1820 */ /* 0x000fe20000400000 */
[----:B------:R-:W-:Y:S01]  /*10d0*/  FSETP.GT.AND P0, PT, |R17|, 8.50705917302346158658e+37, PT ;  /* 0x7e8000001100780b */ /* 0x000fe20003f04200 */
[----:B------:R-:W-:Y:S01]  /*10e0*/  @P1 FMUL R13, R13, 0.25 ;  /* 0x3e8000000d0d1820 */ /* 0x000fe20000400000 */
[----:B------:R-:W-:Y:S01]  /*10f0*/  FSETP.GEU.AND P3, PT, |R17|, 1.175494350822287508e-38, PT ;  /* 0x008000001100780b */ /* 0x000fe20003f6e200 */
[----:B-1----:R-:W-:Y:S01]  /*1100*/  ULEA UR7, UR5, UR4, 0x18 ;  /* 0x0000000405077291 */ /* 0x002fe2000f8ec0ff */
[----:B------:R-:W-:Y:S01]  /*1110*/  @!P4 FMUL R26, R26, 16777216 ;  /* 0x4b8000001a1ac820 */ /* 0x000fe20000400000 */
[----:B------:R-:W-:Y:S01]  /*1120*/  @P1 FMUL R14, R14, 0.25 ;  /* 0x3e8000000e0e1820 */ /* 0x000fe20000400000 */
[----:B------:R-:W-:Y:S01]  /*1130*/  @P1 FMUL R16, R16, 0.25 ;  /* 0x3e80000010101820 */ /* 0x000fe20000400000 */
[----:B------:R-:W-:Y:S01]  /*1140*/  @P1 FMUL R4, R4, 0.25 ;  /* 0x3e80000004041820 */ /* 0x000fe20000400000 */
[----:B------:R-:W-:Y:S01]  /*1150*/  @!P4 FMUL R13, R13, 16777216 ;  /* 0x4b8000000d0dc820 */ /* 0x000fe20000400000 */
[----:B------:R-:W-:Y:S01]  /*1160*/  @!P4 FMUL R14, R14, 16777216 ;  /* 0x4b8000000e0ec820 */ /* 0x000fe20000400000 */
[C---:B0-----:R-:W-:Y:S01]  /*1170*/  LOP3.LUT R8, R0.reuse, 0x7, RZ, 0xc0, !PT ;  /* 0x0000000700087812 */ /* 0x041fe200078ec0ff */
[C---:B------:R-:W-:Y:S01]  /*1180*/  IMAD.SHL.U32 R3, R0.reuse, 0x8, RZ ;  /* 0x0000000800037824 */ /* 0x040fe200078e00ff */
[----:B------:R-:W-:Y:S01]  /*1190*/  LOP3.LUT R12, R0, 0x8, RZ, 0xc0, !PT ;  /* 0x00000008000c7812 */ /* 0x000fe200078ec0ff */
[----:B------:R-:W-:Y:S01]  /*11a0*/  @!P4 FMUL R16, R16, 16777216 ;  /* 0x4b8000001010c820 */ /* 0x000fe20000400000 */
[----:B------:R-:W-:Y:S01]  /*11b0*/  LEA R15, R8, UR7, 0x4 ;  /* 0x00000007080f7c11 */ /* 0x000fe2000f8e20ff */
[----:B------:R-:W-:Y:S01]  /*11c0*/  @!P4 FMUL R4, R4, 16777216 ;  /* 0x4b8000000404c820 */ /* 0x000fe20000400000 */
[----:B------:R-:W-:Y:S01]  /*11d0*/  LOP3.LUT R11, R3, 0xf80, RZ, 0xc0, !PT ;  /* 0x00000f80030b7812 */ /* 0x000fe200078ec0ff */
[----:B------:R-:W-:Y:S01]  /*11e0*/  VIADD R3, R9, 0xc0cafb0d ;  /* 0xc0cafb0d09037836 */ /* 0x000fe20000000000 */
[----:B------:R-:W-:Y:S01]  /*11f0*/  LEA R18, R12, R15, 0x9 ;  /* 0x0000000f0c127211 */ /* 0x000fe200078e48ff */
[----:B------:R-:W-:Y:S01]  /*1200*/  IMAD R19, R8, -0x8, R15 ;  /* 0xfffffff808137824 */ /* 0x000fe200078e020f */
[----:B------:R-:W-:Y:S01]  /*1210*/  LOP3.LUT R8, R0, 0xf0, RZ, 0xc0, !PT ;  /* 0x000000f000087812 */ /* 0x000fe200078ec0ff */
[----:B------:R-:W-:Y:S01]  /*1220*/  @P0 FMUL R10, R10, 0.25 ;  /* 0x3e8000000a0a0820 */ /* 0x000fe20000400000 */
[----:B------:R-:W-:Y:S01]  /*1230*/  MOV R22, 0x3dc6b27f ;  /* 0x3dc6b27f00167802 */ /* 0x000fe20000000f00 */
[----:B------:R-:W-:Y:S01]  /*1240*/  IMAD.IADD R2, R11, 0x1, R18 ;  /* 0x000000010b027824 */ /* 0x000fe200078e0212 */
[----:B------:R-:W-:Y:S01]  /*1250*/  LEA R19, R8, R19, 0x2 ;  /* 0x0000001308137211 */ /* 0x000fe200078e10ff */
[----:B------:R-:W-:Y:S01]  /*1260*/  @P0 FMUL R5, R5, 0.25 ;  /* 0x3e80000005050820 */ /* 0x000fe20000400000 */
[----:B------:R-:W-:Y:S01]  /*1270*/  LOP3.LUT R18, R3, 0xff800000, RZ, 0xc0, !PT ;  /* 0xff80000003127812 */ /* 0x000fe200078ec0ff */
[----:B------:R-:W-:Y:S01]  /*1280*/  @P0 FMUL R7, R7, 0.25 ;  /* 0x3e80000007070820 */ /* 0x000fe20000400000 */
[----:B------:R-:W-:Y:S01]  /*1290*/  LEA.HI R8, R12, R19, RZ, 0x1f ;  /* 0x000000130c087211 */ /* 0x000fe200078ff8ff */
[----:B------:R-:W-:Y:S01]  /*12a0*/  FMUL R12, R17, 8388608 ;  /* 0x4b000000110c7820 */ /* 0x000fe20000400000 */
[-C--:B------:R-:W-:Y:S01]  /*12b0*/  I2FP.F32.S32 R3, R18.reuse ;  /* 0x0000001200037245 */ /* 0x080fe20000201400 */
[----:B------:R-:W0:Y:S01]  /*12c0*/  MUFU.RCP R19, R26 ;  /* 0x0000001a00137308 */ /* 0x000e220000001000 */
[----:B------:R-:W-:Y:S01]  /*12d0*/  IADD3 R18, PT, PT, R9, -R18, RZ ;  /* 0x8000001209127210 */ /* 0x000fe20007ffe0ff */
[----:B------:R-:W-:Y:S01]  /*12e0*/  @P0 FMUL R6, R6, 0.25 ;  /* 0x3e80000006060820 */ /* 0x000fe20000400000 */
[----:B------:R-:W-:Y:S01]  /*12f0*/  @!P3 FMUL R10, R10, 16777216 ;  /* 0x4b8000000a0ab820 */ /* 0x000fe20000400000 */
[----:B------:R-:W-:Y:S01]  /*1300*/  FFMA.FTZ R24, R3, 1.1920928955078125e-07, R24 ;  /* 0x3400000003187823 */ /* 0x000fe20000010018 */
[----:B------:R-:W-:Y:S01]  /*1310*/  FSEL R3, R12, R17, !P2 ;  /* 0x000000110c037208 */ /* 0x000fe20005000000 */
[----:B------:R-:W-:Y:S01]  /*1320*/  @P0 FMUL R17, R17, 0.25 ;  /* 0x3e80000011110820 */ /* 0x000fe20000400000 */
[----:B------:R-:W-:Y:S01]  /*1330*/  @!P3 FMUL R5, R5, 16777216 ;  /* 0x4b8000000505b820 */ /* 0x000fe20000400000 */
[----:B------:R-:W-:Y:S01]  /*1340*/  @!P3 FMUL R7, R7, 16777216 ;  /* 0x4b8000000707b820 */ /* 0x000fe20000400000 */
[----:B------:R-:W-:Y:S01]  /*1350*/  @!P3 FMUL R6, R6, 16777216 ;  /* 0x4b8000000606b820 */ /* 0x000fe20000400000 */
[----:B------:R-:W-:-:S02]  /*1360*/  VIADD R12, R3, 0xc0cafb0d ;  /* 0xc0cafb0d030c7836 */ /* 0x000fc40000000000 */
[----:B------:R-:W-:Y:S01]  /*1370*/  @!P3 FMUL R17, R17, 16777216 ;  /* 0x4b8000001111b820 */ /* 0x000fe20000400000 */
[----:B------:R-:W1:Y:S01]  /*1380*/  S2R R30, SR_CTAID.X ;  /* 0x00000000001e7919 */ /* 0x000e620000002500 */
[----:B------:R-:W3:Y:S01]  /*1390*/  LDCU.64 UR4, c[0x0][0x3e0] ;  /* 0x00007c00ff0477ac */ /* 0x000ee20008000a00 */
[----:B--2---:R-:W-:Y:S01]  /*13a0*/  LOP3.LUT R31, R31, 0xff, RZ, 0xc0, !PT ;  /* 0x000000ff1f1f7812 */ /* 0x004fe200078ec0ff */
[----:B------:R-:W2:Y:S01]  /*13b0*/  MUFU.RCP R21, R17 ;  /* 0x0000001100157308 */ /* 0x000ea20000001000 */
[----:B------:R-:W-:Y:S01]  /*13c0*/  LOP3.LUT R12, R12, 0xff800000, RZ, 0xc0, !PT ;  /* 0xff8000000c0c7812 */ /* 0x000fe200078ec0ff */
[C---:B0-----:R-:W-:Y:S01]  /*13d0*/  FMUL R15, R19.reuse, R13 ;  /* 0x0000000d130f7220 */ /* 0x041fe20000400000 */
[----:B------:R-:W-:Y:S01]  /*13e0*/  FADD R13, R18, -1 ;  /* 0xbf800000120d7421 */ /* 0x000fe20000000000 */
[C---:B------:R-:W-:Y:S01]  /*13f0*/  FMUL R14, R19.reuse, R14 ;  /* 0x0000000e130e7220 */ /* 0x040fe20000400000 */
[----:B------:R-:W-:Y:S01]  /*1400*/  FMUL R16, R19, R16 ;  /* 0x0000001013107220 */ /* 0x000fe20000400000 */
[----:B------:R-:W-:-:S02]  /*1410*/  IMAD.IADD R11, R3, 0x1, -R12 ;  /* 0x00000001030b7824 */ /* 0x000fc400078e0a0c */
[----:B------:R-:W-:Y:S01]  /*1420*/  FMUL R19, R19, R4 ;  /* 0x0000000413137220 */ /* 0x000fe20000400000 */
[----:B------:R-:W-:Y:S01]  /*1430*/  FFMA.FTZ R4, R13, R22, -0.16845393180847167969 ;  /* 0xbe2c7f300d047423 */ /* 0x000fe20000010016 */
[----:B------:R-:W-:Y:S01]  /*1440*/  ISETP.GE.U32.AND P0, PT, R3, 0x7f800000, PT ;  /* 0x7f8000000300780c */ /* 0x000fe20003f06070 */
[----:B------:R-:W-:Y:S01]  /*1450*/  FADD R11, R11, -1 ;  /* 0xbf8000000b0b7421 */ /* 0x000fe20000000000 */
[----:B------:R-:W-:Y:S01]  /*1460*/  FSETP.NEU.AND P1, PT, R9, RZ, PT ;  /* 0x000000ff0900720b */ /* 0x000fe20003f2d000 */
[----:B------:R-:W-:Y:S02]  /*1470*/  FFMA.FTZ R4, R13, R4, 0.1716887056827545166 ;  /* 0x3e2fcf2a0d047423 */ /* 0x000fe40000010004 */
[----:B------:R-:W-:Y:S02]  /*1480*/  FFMA.FTZ R18, R11, R22, -0.16845393180847167969 ;  /* 0xbe2c7f300b127423 */ /* 0x000fe40000010016 */
[----:B------:R-:W-:Y:S01]  /*1490*/  FFMA.FTZ R4, R13, R4, -0.17900948226451873779 ;  /* 0xbe374e430d047423 */ /* 0x000fe20000010004 */
[----:B--2---:R-:W-:Y:S01]  /*14a0*/  FMUL R23, R21, R10 ;  /* 0x0000000a15177220 */ /* 0x004fe20000400000 */
[----:B------:R-:W-:Y:S01]  /*14b0*/  FFMA.FTZ R18, R11, R18, 0.1716887056827545166 ;  /* 0x3e2fcf2a0b127423 */ /* 0x000fe20000010012 */
[----:B------:R-:W-:Y:S01]  /*14c0*/  FMUL R17, R21, R5 ;  /* 0x0000000515117220 */ /* 0x000fe20000400000 */
[----:B------:R-:W-:Y:S01]  /*14d0*/  FFMA.FTZ R4, R13, R4, 0.20512372255325317383 ;  /* 0x3e520bf40d047423 */ /* 0x000fe20000010004 */
[----:B------:R-:W-:Y:S01]  /*14e0*/  FMUL R10, R21, R7 ;  /* 0x00000007150a7220 */ /* 0x000fe20000400000 */
[----:B------:R-:W-:Y:S01]  /*14f0*/  FFMA.FTZ R18, R11, R18, -0.17900948226451873779 ;  /* 0xbe374e430b127423 */ /* 0x000fe20000010012 */
[----:B------:R-:W-:Y:S01]  /*1500*/  FMUL R6, R21, R6 ;  /* 0x0000000615067220 */ /* 0x000fe20000400000 */
[----:B------:R-:W-:Y:S01]  /*1510*/  FFMA.FTZ R4, R13, R4, -0.24046532809734344482 ;  /* 0xbe763c8b0d047423 */ /* 0x000fe20000010004 */
[----:B------:R-:W-:Y:S01]  /*1520*/  F2FP.F16.F32.PACK_AB R5, R14, R15 ;  /* 0x0000000f0e05723e */ /* 0x000fe200000000ff */
[----:B------:R-:W-:Y:S01]  /*1530*/  FFMA.FTZ R18, R11, R18, 0.20512372255325317383 ;  /* 0x3e520bf40b127423 */ /* 0x000fe20000010012 */
[----:B------:R-:W-:Y:S01]  /*1540*/  F2FP.F16.F32.PACK_AB R7, R17, R10 ;  /* 0x0000000a1107723e */ /* 0x000fe200000000ff */
[----:B------:R-:W-:Y:S01]  /*1550*/  IMAD.SHL.U32 R10, R0, 0x10, RZ ;  /* 0x00000010000a7824 */ /* 0x000fe200078e00ff */
[----:B------:R-:W-:Y:S01]  /*1560*/  F2FP.F16.F32.PACK_AB R6, R23, R6 ;  /* 0x000000061706723e */ /* 0x000fe200000000ff */
[----:B------:R-:W-:Y:S01]  /*1570*/  FFMA.FTZ R22, R11, R18, -0.24046532809734344482 ;  /* 0xbe763c8b0b167423 */ /* 0x000fe20000010012 */
[----:B------:R-:W-:Y:S01]  /*1580*/  FFMA.FTZ R18, R13, R4, 0.28857114911079406738 ;  /* 0x3e93bf990d127423 */ /* 0x000fe20000010004 */
[----:B------:R-:W-:Y:S01]  /*1590*/  F2FP.F16.F32.PACK_AB R4, R16, R19 ;  /* 0x000000131004723e */ /* 0x000fe200000000ff */
[----:B---3--:R-:W-:Y:S01]  /*15a0*/  UIMAD UR4, UR6, UR4, URZ ;  /* 0x00000004060472a4 */ /* 0x008fe2000f8e02ff */
[----:B------:R-:W-:Y:S01]  /*15b0*/  FFMA.FTZ R22, R11, R22, 0.28857114911079406738 ;  /* 0x3e93bf990b167423 */ /* 0x000fe20000010016 */
[----:B------:R-:W-:Y:S01]  /*15c0*/  FFMA.FTZ R18, R13, R18, -0.36067417263984680176 ;  /* 0xbeb8aa490d127423 */ /* 0x000fe20000010012 */
[----:B------:R-:W0:Y:S01]  /*15d0*/  LDC R16, c[0x0][0x3e8] ;  /* 0x0000fa00ff107b82 */ /* 0x000e220000000800 */
[----:B------:R2:W-:Y:S01]  /*15e0*/  STSM.16.M88.4 [R2], R4 ;  /* 0x0000000402007844 */ /* 0x0005e20000000200 */
[----:B------:R-:W-:Y:S01]  /*15f0*/  FFMA.FTZ R22, R11, R22, -0.36067417263984680176 ;  /* 0xbeb8aa490b167423 */ /* 0x000fe20000010016 */
[C---:B------:R-:W-:Y:S01]  /*1600*/  FFMA.FTZ R18, R13.reuse, R18, 0.48089820146560668945 ;  /* 0x3ef6384a0d127423 */ /* 0x040fe20000010012 */
[----:B------:R-:W-:Y:S01]  /*1610*/  FSEL R14, RZ, -23, P2 ;  /* 0xc1b80000ff0e7808 */ /* 0x000fe20001000000 */
[----:B------:R-:W-:Y:S01]  /*1620*/  USHF.L.U32 UR8, UR4, 0x1, URZ ;  /* 0x0000000104087899 */ /* 0x000fe200080006ff */
[----:B------:R-:W-:Y:S01]  /*1630*/  I2FP.F32.S32 R15, R12 ;  /* 0x0000000c000f7245 */ /* 0x000fe20000201400 */
[----:B------:R-:W-:Y:S01]  /*1640*/  FFMA.FTZ R18, R13, R18, -0.72134751081466674805 ;  /* 0xbf38aa3b0d127423 */ /* 0x000fe20000010012 */
[----:B------:R-:W-:Y:S01]  /*1650*/  FFMA.FTZ R22, R11, R22, 0.48089820146560668945 ;  /* 0x3ef6384a0b167423 */ /* 0x000fe20000010016 */
[----:B------:R-:W-:-:S02]  /*1660*/  SHF.R.U32.HI R17, RZ, 0x8, R0 ;  /* 0x00000008ff117819 */ /* 0x000fc40000011600 */
[----:B------:R-:W-:Y:S01]  /*1670*/  FMUL R18, R13, R18 ;  /* 0x000000120d127220 */ /* 0x000fe20000400000 */
[----:B------:R-:W-:Y:S01]  /*1680*/  FFMA.FTZ R14, R15, 1.1920928955078125e-07, R14 ;  /* 0x340000000f0e7823 */ /* 0x000fe2000001000e */
[----:B------:R-:W-:Y:S01]  /*1690*/  FFMA.FTZ R22, R11, R22, -0.72134751081466674805 ;  /* 0xbf38aa3b0b167423 */ /* 0x000fe20000010016 */
[----:B------:R-:W-:Y:S01]  /*16a0*/  LOP3.LUT R10, R10, 0x1ff0, RZ, 0xc0, !PT ;  /* 0x00001ff00a0a7812 */ /* 0x000fe200078ec0ff */
[----:B------:R-:W-:Y:S01]  /*16b0*/  BAR.SYNC.DEFER_BLOCKING 0x0 ;  /* 0x0000000000007b1d */ /* 0x000fe20000010000 */
[----:B------:R-:W-:Y:S01]  /*16c0*/  FMUL R18, R13, R18 ;  /* 0x000000120d127220 */ /* 0x000fe20000400000 */
[----:B------:R-:W-:Y:S01]  /*16d0*/  FMUL R22, R11, R22 ;  /* 0x000000160b167220 */ /* 0x000fe20000400000 */
[----:B------:R-:W-:Y:S02]  /*16e0*/  ISETP.GE.U32.AND P2, PT, R9, 0x7f800000, PT ;  /* 0x7f8000000900780c */ /* 0x000fe40003f46070 */
[----:B------:R-:W-:Y:S01]  /*16f0*/  FFMA.FTZ R15, R13, 1.4426950216293334961, R18 ;  /* 0x3fb8aa3b0d0f7823 */ /* 0x000fe20000010012 */
[----:B------:R-:W-:-:S02]  /*1700*/  SGXT.U32 R17, R17, 0x1 ;  /* 0x000000011111781a */ /* 0x000fc40000000000 */
[----:B------:R-:W3:Y:S01]  /*1710*/  LDC.64 R12, c[0x0][0x398] ;  /* 0x0000e600ff0c7b82 */ /* 0x000ee20000000a00 */
[----:B------:R-:W-:Y:S01]  /*1720*/  FMUL R22, R11, R22 ;  /* 0x000000160b167220 */ /* 0x000fe20000400000 */
[----:B-1----:R-:W-:Y:S01]  /*1730*/  LEA R30, R30, R31, 0x8 ;  /* 0x0000001f1e1e7211 */ /* 0x002fe200078e40ff */
[----:B------:R-:W-:Y:S01]  /*1740*/  FADD R24, R24, R15 ;  /* 0x0000000f18187221 */ /* 0x000fe20000000000 */
[----:B0-----:R-:W-:Y:S02]  /*1750*/  IMAD R17, R17, R16, RZ ;  /* 0x0000001011117224 */ /* 0x001fe400078e02ff */
[----:B------:R-:W-:Y:S01]  /*1760*/  FFMA.FTZ R11, R11, 1.4426950216293334961, R22 ;  /* 0x3fb8aa3b0b0b7823 */ /* 0x000fe20000010016 */
[----:B--2---:R-:W-:Y:S01]  /*1770*/  IMAD R2, R30, UR5, RZ ;  /* 0x000000051e027c24 */ /* 0x004fe2000f8e02ff */
[----:B------:R-:W-:Y:S02]  /*1780*/  UIMAD.WIDE UR4, UR4, 0x2, URZ ;  /* 0x00000002040478a5 */ /* 0x000fe4000f8e02ff */
[----:B------:R-:W-:Y:S01]  /*1790*/  FADD R21, R14, R11 ;  /* 0x0000000b0e157221 */ /* 0x000fe20000000000 */
[----:B------:R-:W-:Y:S01]  /*17a0*/  LEA R11, R16, R17, 0x1 ;  /* 0x00000011100b7211 */ /* 0x000fe200078e08ff */
[----:B------:R-:W-:-:S02]  /*17b0*/  @P2 IMAD.MOV.U32 R14, RZ, RZ, 0x7f800000 ;  /* 0x7f800000ff0e2424 */ /* 0x000fc400078e00ff */
[----:B------:R-:W-:Y:S01]  /*17c0*/  IMAD.SHL.U32 R15, R2, 0x2, RZ ;  /* 0x00000002020f7824 */ /* 0x000fe200078e00ff */
[----:B------:R-:W-:Y:S01]  /*17d0*/  LEA R19, R16, R11, 0x1 ;  /* 0x0000000b10137211 */ /* 0x000fe200078e08ff */
[----:B------:R-:W-:Y:S01]  /*17e0*/  @P2 FFMA.FTZ R24, R9, R14, +INF ;  /* 0x7f80000009182423 */ /* 0x000fe2000001000e */
[----:B------:R-:W-:Y:S01]  /*17f0*/  IMAD.HI R28, R2, 0x2, RZ ;  /* 0x00000002021c7827 */ /* 0x000fe200078e02ff */
[----:B------:R0:W1:Y:S01]  /*1800*/  LDS.128 R4, [R10+UR7] ;  /* 0x000000070a047984 */ /* 0x0000620008000c00 */
[----:B------:R-:W2:Y:S02]  /*1810*/  LDCU UR4, c[0x0][0x3ec] ;  /* 0x00007d80ff0477ac */ /* 0x000ea40008000800 */
[----:B------:R-:W-:Y:S02]  /*1820*/  FSEL R24, R24, -INF , P1 ;  /* 0xff80000018187808 */ /* 0x000fe40000800000 */
[----:B---3--:R-:W-:Y:S01]  /*1830*/  IADD3 R26, P2, P3, R15, UR8, R12 ;  /* 0x000000080f1a7c10 */ /* 0x008fe2000fb5e00c */
[----:B------:R-:W-:Y:S01]  /*1840*/  IMAD R15, R16, 0x2, R19 ;  /* 0x00000002100f7824 */ /* 0x000fe200078e0213 */
[----:B0-----:R-:W-:Y:S01]  /*1850*/  @P0 MOV R10, 0x7f800000 ;  /* 0x7f800000000a0802 */ /* 0x001fe20000000f00 */
[----:B------:R-:W-:Y:S01]  /*1860*/  FFMA R24, R24, 0.69314718246459960938, R25 ;  /* 0x3f31721818187823 */ /* 0x000fe20000000019 */
[----:B------:R-:W-:Y:S01]  /*1870*/  IADD3.X R28, PT, PT, R28, UR5, R13, P2, P3 ;  /* 0x000000051c1c7c10 */ /* 0x000fe200097e640d */
[----:B------:R-:W-:Y:S01]  /*1880*/  IMAD R9, R16, 0x2, R15 ;  /* 0x0000000210097824 */ /* 0x000fe200078e020f */
[----:B------:R-:W-:Y:S01]  /*1890*/  LEA R2, P3, R17, R26, 0x1 ;  /* 0x0000001a11027211 */ /* 0x000fe200078608ff */
[C---:B------:R-:W-:Y:S01]  /*18a0*/  @P0 FFMA.FTZ R21, R3.reuse, R10, +INF ;  /* 0x7f80000003150423 */ /* 0x040fe2000001000a */
[----:B------:R-:W-:-:S02]  /*18b0*/  FSETP.NEU.AND P2, PT, R3, RZ, PT ;  /* 0x000000ff0300720b */ /* 0x000fc40003f4d000 */
[C---:B------:R-:W-:Y:S02]  /*18c0*/  LEA R23, R16.reuse, R9, 0x1 ;  /* 0x0000000910177211 */ /* 0x040fe400078e08ff */
[----:B------:R-:W-:Y:S01]  /*18d0*/  LEA.HI.X.SX32 R3, R17, R28, 0x1, P3 ;  /* 0x0000001c11037211 */ /* 0x000fe200018f0eff */
[----:B--2---:R-:W-:Y:S01]  /*18e0*/  UIMAD UR4, UR6, UR4, URZ ;  /* 0x00000004060472a4 */ /* 0x004fe2000f8e02ff */
[-C--:B------:R-:W-:Y:S01]  /*18f0*/  LEA R10, P0, R11, R26.reuse, 0x1 ;  /* 0x0000001a0b0a7211 */ /* 0x080fe200078008ff */
[----:B------:R-:W-:Y:S01]  /*1900*/  IMAD R27, R16, 0x2, R23 ;  /* 0x00000002101b7824 */ /* 0x000fe200078e0217 */
[-C--:B------:R-:W-:Y:S01]  /*1910*/  LEA R12, P3, R19, R26.reuse, 0x1 ;  /* 0x0000001a130c7211 */ /* 0x080fe200078608ff */
[----:B------:R-:W-:Y:S01]  /*1920*/  USHF.L.U32 UR6, UR4, 0x2, URZ ;  /* 0x0000000204067899 */ /* 0x000fe200080006ff */
[----:B------:R-:W-:Y:S01]  /*1930*/  LEA R14, P4, R15, R26, 0x1 ;  /* 0x0000001a0f0e7211 */ /* 0x000fe200078808ff */
[----:B------:R-:W-:Y:S01]  /*1940*/  UIMAD.WIDE UR4, UR4, 0x4, URZ ;  /* 0x00000004040478a5 */ /* 0x000fe2000f8e02ff */
[----:B------:R-:W-:-:S02]  /*1950*/  LEA.HI.X.SX32 R11, R11, R28, 0x1, P0 ;  /* 0x0000001c0b0b7211 */ /* 0x000fc400000f0eff */
[----:B------:R-:W-:Y:S02]  /*1960*/  LEA R29, R16, R27, 0x1 ;  /* 0x0000001b101d7211 */ /* 0x000fe400078e08ff */
[----:B------:R-:W-:Y:S02]  /*1970*/  LEA.HI.X.SX32 R13, R19, R28, 0x1, P3 ;  /* 0x0000001c130d7211 */ /* 0x000fe400018f0eff */
[----:B------:R-:W-:Y:S02]  /*1980*/  LEA R16, P0, R9, R26, 0x1 ;  /* 0x0000001a09107211 */ /* 0x000fe400078008ff */
[----:B------:R-:W-:Y:S02]  /*1990*/  LEA.HI.X.SX32 R15, R15, R28, 0x1, P4 ;  /* 0x0000001c0f0f7211 */ /* 0x000fe400020f0eff */
[-C--:B------:R-:W-:Y:S02]  /*19a0*/  LEA R18, P3, R23, R26.reuse, 0x1 ;  /* 0x0000001a17127211 */ /* 0x080fe400078608ff */
[-C--:B------:R-:W-:Y:S01]  /*19b0*/  LEA R22, P4, R27, R26.reuse, 0x1 ;  /* 0x0000001a1b167211 */ /* 0x080fe200078808ff */
[----:B-1----:R0:W-:Y:S01]  /*19c0*/  STG.E.U16 desc[UR10][R2.64], R4 ;  /* 0x0000000402007986 */ /* 0x0021e2000c10150a */
[----:B------:R-:W-:-:S02]  /*19d0*/  LEA R26, P5, R29, R26, 0x1 ;  /* 0x0000001a1d1a7211 */ /* 0x000fc400078a08ff */
[-C--:B------:R-:W-:Y:S01]  /*19e0*/  LEA.HI.X.SX32 R17, R9, R28.reuse, 0x1, P0 ;  /* 0x0000001c09117211 */ /* 0x080fe200000f0eff */
[----:B------:R1:W-:Y:S01]  /*19f0*/  STG.E.U16 desc[UR10][R10.64], R5 ;  /* 0x000000050a007986 */ /* 0x0003e2000c10150a */
[-C--:B------:R-:W-:Y:S02]  /*1a00*/  LEA.HI.X.SX32 R19, R23, R28.reuse, 0x1, P3 ;  /* 0x0000001c17137211 */ /* 0x080fe400018f0eff */
[----:B------:R-:W-:Y:S01]  /*1a10*/  PRMT R9, R5, 0x7632, R9 ;  /* 0x0000763205097816 */ /* 0x000fe20000000009 */
[----:B------:R2:W-:Y:S01]  /*1a20*/  STG.E.U16 desc[UR10][R12.64], R6 ;  /* 0x000000060c007986 */ /* 0x0005e2000c10150a */
[-C--:B------:R-:W-:Y:S02]  /*1a30*/  LEA.HI.X.SX32 R23, R27, R28.reuse, 0x1, P4 ;  /* 0x0000001c1b177211 */ /* 0x080fe400020f0eff */
[----:B------:R-:W-:Y:S01]  /*1a40*/  LEA.HI.X.SX32 R27, R29, R28, 0x1, P5 ;  /* 0x0000001c1d1b7211 */ /* 0x000fe200028f0eff */
[----:B------:R-:W-:Y:S01]  /*1a50*/  STG.E.U16 desc[UR10][R14.64], R7 ;  /* 0x000000070e007986 */ /* 0x000fe2000c10150a */
[----:B0-----:R-:W-:Y:S01]  /*1a60*/  PRMT R3, R4, 0x7632, R3 ;  /* 0x0000763204037816 */ /* 0x001fe20000000003 */
[----:B------:R-:W-:Y:S01]  /*1a70*/  IMAD.SHL.U32 R2, R0, 0x2, RZ ;  /* 0x0000000200027824 */ /* 0x000fe200078e00ff */
[----:B------:R-:W-:Y:S01]  /*1a80*/  FSEL R21, R21, -INF , P2 ;  /* 0xff80000015157808 */ /* 0x000fe20001000000 */
[----:B------:R-:W0:Y:S01]  /*1a90*/  LDC.64 R28, c[0x0][0x3a0] ;  /* 0x0000e800ff1c7b82 */ /* 0x000e220000000a00 */
[----:B-1----:R-:W-:Y:S01]  /*1aa0*/  PRMT R11, R6, 0x7632, R11 ;  /* 0x00007632060b7816 */ /* 0x002fe2000000000b */
[----:B------:R1:W-:Y:S01]  /*1ab0*/  STG.E.U16 desc[UR10][R16.64], R3 ;  /* 0x0000000310007986 */ /* 0x0003e2000c10150a */
[----:B------:R-:W-:Y:S01]  /*1ac0*/  LOP3.LUT R2, R2, 0x3f8, RZ, 0xc0, !PT ;  /* 0x000003f802027812 */ /* 0x000fe200078ec0ff */
[----:B------:R-:W-:Y:S01]  /*1ad0*/  FFMA R25, R21, 0.69314718246459960938, R20 ;  /* 0x3f31721815197823 */ /* 0x000fe20000000014 */
[----:B--2---:R-:W-:Y:S01]  /*1ae0*/  PRMT R13, R7, 0x7632, R13 ;  /* 0x00007632070d7816 */ /* 0x004fe2000000000d */
[----:B------:R2:W-:Y:S01]  /*1af0*/  STG.E.U16 desc[UR10][R18.64], R9 ;  /* 0x0000000912007986 */ /* 0x0005e2000c10150a */
[----:B------:R-:W-:Y:S01]  /*1b00*/  LOP3.LUT P0, RZ, R0, 0x100, RZ, 0xc0, !PT ;  /* 0x0000010000ff7812 */ /* 0x000fe2000780c0ff */
[----:B------:R-:W-:-:S02]  /*1b10*/  IMAD.HI R0, R30, 0x4, RZ ;  /* 0x000000041e007827 */ /* 0x000fc400078e02ff */
[----:B------:R2:W-:Y:S04]  /*1b20*/  STG.E.U16 desc[UR10][R22.64], R11 ;  /* 0x0000000b16007986 */ /* 0x0005e8000c10150a */
[----:B------:R2:W-:Y:S01]  /*1b30*/  STG.E.U16 desc[UR10][R26.64], R13 ;  /* 0x0000000d1a007986 */ /* 0x0005e2000c10150a */
[----:B-1----:R-:W-:Y:S01]  /*1b40*/  SHF.L.U32 R3, R30, 0x2, RZ ;  /* 0x000000021e037819 */ /* 0x002fe200000006ff */
[----:B------:R-:W-:Y:S03]  /*1b50*/  BAR.SYNC.DEFER_BLOCKING 0x0 ;  /* 0x0000000000007b1d */ /* 0x000fe60000010000 */
[----:B0-----:R-:W-:-:S04]  /*1b60*/  IADD3 R28, P1, P2, R3, UR6, R28 ;  /* 0x00000006031c7c10 */ /* 0x001fc8000fa3e01c */
[----:B------:R-:W-:Y:S01]  /*1b70*/  IADD3.X R29, PT, PT, R0, UR5, R29, P1, P2 ;  /* 0x00000005001d7c10 */ /* 0x000fe20008fe441d */
[----:B------:R2:W-:Y:S01]  /*1b80*/  STS.64 [R2+UR7], R24 ;  /* 0x0000001802007988 */ /* 0x0005e20008000a07 */
[----:B------:R-:W-:Y:S06]  /*1b90*/  BAR.SYNC.DEFER_BLOCKING 0x0 ;  /* 0x0000000000007b1d */ /* 0x000fec0000010000 */
[----:B------:R-:W-:Y:S05]  /*1ba0*/  @P0 EXIT ;  /* 0x000000000000094d */ /* 0x000fea0003800000 */
[----:B------:R-:W0:Y:S04]  /*1bb0*/  LDS R3, [R8] ;  /* 0x0000000008037984 */ /* 0x000e280000000800 */
[----:B0-----:R-:W-:Y:S01]  /*1bc0*/  STG.E desc[UR10][R28.64], R3 ;  /* 0x000000031c007986 */ /* 0x001fe2000c10190a */
[----:B------:R-:W-:Y:S05]  /*1bd0*/  EXIT ;  /* 0x000000000000794d */ /* 0x000fea0003800000 */
.L_x_2:
[----:B------:R-:W-:-:S00]  /*1be0*/  BRA `(.L_x_2) ;  /* 0xfffffffc00fc7947 */ /* 0x000fc0000383ffff */
[----:B------:R-:W-:-:S00]  /*1bf0*/  NOP ;  /* 0x0000000000007918 */ /* 0x000fc00000000000 */
        /* <DEDUP_REMOVED lines=8> */
.L_x_3:


//--------------------- .nv.global.init           --------------------------
	.section	.nv.global.init,"aw",@progbits
.nv.global.init:
	.type		_$_str,@object
	.size		_$_str,(.L_0 - _$_str)
_$_str:
        /*0000*/ 	.byte	0x5f, 0x5f, 0x43, 0x55, 0x44, 0x41, 0x5f, 0x46, 0x54, 0x5a, 0x00
.L_0:


//--------------------- .nv.shared.attn_fwd       --------------------------
	.section	.nv.shared.attn_fwd,"aw",@nobits
	.sectionflags	@""
	.align	16
	.zero		1024


//--------------------- .nv.shared.reserved.0     --------------------------
	.section	.nv.shared.reserved.0,"aw",@nobits
	.weak		__nv_reservedSMEM_offset_0_alias
	.size		__nv_reservedSMEM_offset_0_alias, 0, 64
	.other		__nv_reservedSMEM_offset_0_alias,@"STO_CUDA_RESERVED_SHARED STV_DEFAULT"
__nv_reservedSMEM_offset_0_alias:
	.zero		0
	.zero		64


//--------------------- .nv.constant0.attn_fwd    --------------------------
	.section	.nv.constant0.attn_fwd,"a",@progbits
	.sectionflags	@""
	.align	4
.nv.constant0.attn_fwd:
	.zero		1032


//--------------------- SYMBOLS --------------------------

	.type		.nv.reservedSmem.offset0,@object
	.size		.nv.reservedSmem.offset0,0x4
	.type		.nv.reservedSmem.cap,@object
	.size		.nv.reservedSmem.cap,0x4
